//
// Generated by NVIDIA NVVM Compiler
//
// Compiler Build ID: CL-36424714
// Cuda compilation tools, release 13.0, V13.0.88
// Based on NVVM 20.0.0
//

.version 9.0
.target sm_100
.address_size 64

	// .globl	_Z21cuda_filter_tips_fastPfPKfS1_S1_PKiS3_S1_PKj

.visible .entry _Z21cuda_filter_tips_fastPfPKfS1_S1_PKiS3_S1_PKj(
	.param .u64 .ptr .align 1 _Z21cuda_filter_tips_fastPfPKfS1_S1_PKiS3_S1_PKj_param_0,
	.param .u64 .ptr .align 1 _Z21cuda_filter_tips_fastPfPKfS1_S1_PKiS3_S1_PKj_param_1,
	.param .u64 .ptr .align 1 _Z21cuda_filter_tips_fastPfPKfS1_S1_PKiS3_S1_PKj_param_2,
	.param .u64 .ptr .align 1 _Z21cuda_filter_tips_fastPfPKfS1_S1_PKiS3_S1_PKj_param_3,
	.param .u64 .ptr .align 1 _Z21cuda_filter_tips_fastPfPKfS1_S1_PKiS3_S1_PKj_param_4,
	.param .u64 .ptr .align 1 _Z21cuda_filter_tips_fastPfPKfS1_S1_PKiS3_S1_PKj_param_5,
	.param .u64 .ptr .align 1 _Z21cuda_filter_tips_fastPfPKfS1_S1_PKiS3_S1_PKj_param_6,
	.param .u64 .ptr .align 1 _Z21cuda_filter_tips_fastPfPKfS1_S1_PKiS3_S1_PKj_param_7
)
{
	.reg .pred 	%p<18>;
	.reg .b32 	%r<100>;
	.reg .b32 	%f<115>;
	.reg .b64 	%rd<79>;

	ld.param.u64 	%rd10, [_Z21cuda_filter_tips_fastPfPKfS1_S1_PKiS3_S1_PKj_param_0];
	ld.param.u64 	%rd11, [_Z21cuda_filter_tips_fastPfPKfS1_S1_PKiS3_S1_PKj_param_1];
	ld.param.u64 	%rd7, [_Z21cuda_filter_tips_fastPfPKfS1_S1_PKiS3_S1_PKj_param_2];
	ld.param.u64 	%rd8, [_Z21cuda_filter_tips_fastPfPKfS1_S1_PKiS3_S1_PKj_param_3];
	ld.param.u64 	%rd12, [_Z21cuda_filter_tips_fastPfPKfS1_S1_PKiS3_S1_PKj_param_4];
	ld.param.u64 	%rd9, [_Z21cuda_filter_tips_fastPfPKfS1_S1_PKiS3_S1_PKj_param_5];
	ld.param.u64 	%rd13, [_Z21cuda_filter_tips_fastPfPKfS1_S1_PKiS3_S1_PKj_param_7];
	cvta.to.global.u64 	%rd1, %rd11;
	cvta.to.global.u64 	%rd2, %rd10;
	cvta.to.global.u64 	%rd3, %rd12;
	cvta.to.global.u64 	%rd14, %rd13;
	mov.u32 	%r29, %ctaid.x;
	ld.global.u32 	%r30, [%rd14];
	div.u32 	%r31, %r29, %r30;
	mul.lo.s32 	%r32, %r31, %r30;
	sub.s32 	%r33, %r29, %r32;
	mov.u32 	%r34, %ctaid.y;
	mov.u32 	%r35, %tid.x;
	mov.u32 	%r36, %ntid.x;
	mad.lo.s32 	%r37, %r33, %r36, %r35;
	mov.u32 	%r38, %tid.y;
	mov.u32 	%r39, %ntid.y;
	mad.lo.s32 	%r40, %r31, %r39, %r38;
	mov.u32 	%r41, %tid.z;
	mov.u32 	%r42, %ntid.z;
	mad.lo.s32 	%r43, %r34, %r42, %r41;
	ld.global.u32 	%r44, [%rd3];
	add.s32 	%r45, %r37, %r44;
	ld.global.u32 	%r46, [%rd3+4];
	add.s32 	%r47, %r40, %r46;
	ld.global.u32 	%r48, [%rd3+12];
	mad.lo.s32 	%r49, %r47, %r48, %r45;
	ld.global.u32 	%r50, [%rd3+8];
	add.s32 	%r51, %r43, %r50;
	ld.global.u32 	%r52, [%rd3+16];
	mad.lo.s32 	%r1, %r51, %r52, %r49;
	ld.global.u32 	%r90, [%rd3+24];
	setp.lt.s32 	%p1, %r90, 1;
	mov.f32 	%f114, 0f00000000;
	@%p1 bra 	$L__BB0_21;
	cvta.to.global.u64 	%rd4, %rd9;
	cvta.to.global.u64 	%rd5, %rd7;
	cvta.to.global.u64 	%rd6, %rd8;
	mov.f32 	%f114, 0f00000000;
	mov.b32 	%r91, 0;
$L__BB0_2:
	mul.wide.u32 	%rd15, %r91, 4;
	add.s64 	%rd16, %rd4, %rd15;
	ld.global.u32 	%r5, [%rd16];
	add.s32 	%r6, %r5, %r1;
	mul.wide.s32 	%rd17, %r6, 4;
	add.s64 	%rd18, %rd5, %rd17;
	ld.global.f32 	%f3, [%rd18];
	setp.eq.f32 	%p2, %f3, 0f00000000;
	@%p2 bra 	$L__BB0_20;
	ld.global.u32 	%r7, [%rd3+36];
	setp.lt.s32 	%p3, %r7, 1;
	mov.f32 	%f113, 0f00000000;
	@%p3 bra 	$L__BB0_15;
	ld.global.u32 	%r8, [%rd3+20];
	and.b32  	%r9, %r7, 7;
	setp.lt.u32 	%p4, %r7, 8;
	mov.f32 	%f113, 0f00000000;
	mov.b32 	%r95, 0;
	@%p4 bra 	$L__BB0_7;
	and.b32  	%r56, %r7, 2147483640;
	neg.s32 	%r92, %r56;
	mov.f32 	%f113, 0f00000000;
	mov.b32 	%r93, 0;
$L__BB0_6:
	.pragma "nounroll";
	and.b32  	%r95, %r7, 2147483640;
	mad.lo.s32 	%r57, %r8, %r93, %r1;
	mul.wide.u32 	%rd19, %r57, 4;
	add.s64 	%rd20, %rd1, %rd19;
	ld.global.f32 	%f26, [%rd20];
	add.s32 	%r58, %r57, %r5;
	mul.wide.s32 	%rd21, %r58, 4;
	add.s64 	%rd22, %rd1, %rd21;
	ld.global.f32 	%f27, [%rd22];
	sub.f32 	%f28, %f26, %f27;
	fma.rn.f32 	%f29, %f28, %f28, %f113;
	add.s32 	%r59, %r57, %r8;
	mul.wide.u32 	%rd23, %r59, 4;
	add.s64 	%rd24, %rd1, %rd23;
	ld.global.f32 	%f30, [%rd24];
	mul.wide.s32 	%rd25, %r8, 4;
	add.s64 	%rd26, %rd22, %rd25;
	ld.global.f32 	%f31, [%rd26];
	sub.f32 	%f32, %f30, %f31;
	fma.rn.f32 	%f33, %f32, %f32, %f29;
	add.s32 	%r60, %r59, %r8;
	mul.wide.u32 	%rd27, %r60, 4;
	add.s64 	%rd28, %rd1, %rd27;
	ld.global.f32 	%f34, [%rd28];
	add.s64 	%rd29, %rd26, %rd25;
	ld.global.f32 	%f35, [%rd29];
	sub.f32 	%f36, %f34, %f35;
	fma.rn.f32 	%f37, %f36, %f36, %f33;
	add.s32 	%r61, %r60, %r8;
	mul.wide.u32 	%rd30, %r61, 4;
	add.s64 	%rd31, %rd1, %rd30;
	ld.global.f32 	%f38, [%rd31];
	add.s64 	%rd32, %rd29, %rd25;
	ld.global.f32 	%f39, [%rd32];
	sub.f32 	%f40, %f38, %f39;
	fma.rn.f32 	%f41, %f40, %f40, %f37;
	add.s32 	%r62, %r61, %r8;
	mul.wide.u32 	%rd33, %r62, 4;
	add.s64 	%rd34, %rd1, %rd33;
	ld.global.f32 	%f42, [%rd34];
	add.s64 	%rd35, %rd32, %rd25;
	ld.global.f32 	%f43, [%rd35];
	sub.f32 	%f44, %f42, %f43;
	fma.rn.f32 	%f45, %f44, %f44, %f41;
	add.s32 	%r63, %r62, %r8;
	mul.wide.u32 	%rd36, %r63, 4;
	add.s64 	%rd37, %rd1, %rd36;
	ld.global.f32 	%f46, [%rd37];
	add.s64 	%rd38, %rd35, %rd25;
	ld.global.f32 	%f47, [%rd38];
	sub.f32 	%f48, %f46, %f47;
	fma.rn.f32 	%f49, %f48, %f48, %f45;
	add.s32 	%r64, %r63, %r8;
	mul.wide.u32 	%rd39, %r64, 4;
	add.s64 	%rd40, %rd1, %rd39;
	ld.global.f32 	%f50, [%rd40];
	add.s64 	%rd41, %rd38, %rd25;
	ld.global.f32 	%f51, [%rd41];
	sub.f32 	%f52, %f50, %f51;
	fma.rn.f32 	%f53, %f52, %f52, %f49;
	add.s32 	%r65, %r64, %r8;
	mul.wide.u32 	%rd42, %r65, 4;
	add.s64 	%rd43, %rd1, %rd42;
	ld.global.f32 	%f54, [%rd43];
	add.s64 	%rd44, %rd41, %rd25;
	ld.global.f32 	%f55, [%rd44];
	sub.f32 	%f56, %f54, %f55;
	fma.rn.f32 	%f113, %f56, %f56, %f53;
	add.s32 	%r93, %r93, 8;
	add.s32 	%r92, %r92, 8;
	setp.ne.s32 	%p5, %r92, 0;
	@%p5 bra 	$L__BB0_6;
$L__BB0_7:
	setp.eq.s32 	%p6, %r9, 0;
	@%p6 bra 	$L__BB0_15;
	and.b32  	%r17, %r7, 3;
	setp.lt.u32 	%p7, %r9, 4;
	@%p7 bra 	$L__BB0_10;
	mad.lo.s32 	%r66, %r8, %r95, %r1;
	mul.wide.u32 	%rd45, %r66, 4;
	add.s64 	%rd46, %rd1, %rd45;
	ld.global.f32 	%f58, [%rd46];
	add.s32 	%r67, %r66, %r5;
	mul.wide.s32 	%rd47, %r67, 4;
	add.s64 	%rd48, %rd1, %rd47;
	ld.global.f32 	%f59, [%rd48];
	sub.f32 	%f60, %f58, %f59;
	fma.rn.f32 	%f61, %f60, %f60, %f113;
	add.s32 	%r68, %r66, %r8;
	mul.wide.u32 	%rd49, %r68, 4;
	add.s64 	%rd50, %rd1, %rd49;
	ld.global.f32 	%f62, [%rd50];
	mul.wide.s32 	%rd51, %r8, 4;
	add.s64 	%rd52, %rd48, %rd51;
	ld.global.f32 	%f63, [%rd52];
	sub.f32 	%f64, %f62, %f63;
	fma.rn.f32 	%f65, %f64, %f64, %f61;
	add.s32 	%r69, %r68, %r8;
	mul.wide.u32 	%rd53, %r69, 4;
	add.s64 	%rd54, %rd1, %rd53;
	ld.global.f32 	%f66, [%rd54];
	add.s64 	%rd55, %rd52, %rd51;
	ld.global.f32 	%f67, [%rd55];
	sub.f32 	%f68, %f66, %f67;
	fma.rn.f32 	%f69, %f68, %f68, %f65;
	add.s32 	%r70, %r69, %r8;
	mul.wide.u32 	%rd56, %r70, 4;
	add.s64 	%rd57, %rd1, %rd56;
	ld.global.f32 	%f70, [%rd57];
	add.s64 	%rd58, %rd55, %rd51;
	ld.global.f32 	%f71, [%rd58];
	sub.f32 	%f72, %f70, %f71;
	fma.rn.f32 	%f113, %f72, %f72, %f69;
	add.s32 	%r95, %r95, 4;
$L__BB0_10:
	setp.eq.s32 	%p8, %r17, 0;
	@%p8 bra 	$L__BB0_15;
	setp.eq.s32 	%p9, %r17, 1;
	@%p9 bra 	$L__BB0_13;
	mad.lo.s32 	%r71, %r8, %r95, %r1;
	mul.wide.u32 	%rd59, %r71, 4;
	add.s64 	%rd60, %rd1, %rd59;
	ld.global.f32 	%f74, [%rd60];
	add.s32 	%r72, %r71, %r5;
	mul.wide.s32 	%rd61, %r72, 4;
	add.s64 	%rd62, %rd1, %rd61;
	ld.global.f32 	%f75, [%rd62];
	sub.f32 	%f76, %f74, %f75;
	fma.rn.f32 	%f77, %f76, %f76, %f113;
	add.s32 	%r73, %r71, %r8;
	mul.wide.u32 	%rd63, %r73, 4;
	add.s64 	%rd64, %rd1, %rd63;
	ld.global.f32 	%f78, [%rd64];
	mul.wide.s32 	%rd65, %r8, 4;
	add.s64 	%rd66, %rd62, %rd65;
	ld.global.f32 	%f79, [%rd66];
	sub.f32 	%f80, %f78, %f79;
	fma.rn.f32 	%f113, %f80, %f80, %f77;
	add.s32 	%r95, %r95, 2;
$L__BB0_13:
	and.b32  	%r74, %r7, 1;
	setp.eq.b32 	%p10, %r74, 1;
	not.pred 	%p11, %p10;
	@%p11 bra 	$L__BB0_15;
	mad.lo.s32 	%r75, %r8, %r95, %r1;
	mul.wide.u32 	%rd67, %r75, 4;
	add.s64 	%rd68, %rd1, %rd67;
	ld.global.f32 	%f81, [%rd68];
	add.s32 	%r76, %r75, %r5;
	mul.wide.s32 	%rd69, %r76, 4;
	add.s64 	%rd70, %rd1, %rd69;
	ld.global.f32 	%f82, [%rd70];
	sub.f32 	%f83, %f81, %f82;
	fma.rn.f32 	%f113, %f83, %f83, %f113;
$L__BB0_15:
	mul.f32 	%f84, %f113, %f113;
	div.rn.f32 	%f16, %f84, 0f4C24F772;
	setp.ge.f32 	%p12, %f16, 0f4093851F;
	@%p12 bra 	$L__BB0_20;
	setp.lt.s32 	%p13, %r7, 1;
	mul.wide.u32 	%rd71, %r91, 4;
	add.s64 	%rd72, %rd6, %rd71;
	ld.global.f32 	%f85, [%rd72];
	mul.f32 	%f86, %f85, %f3;
	fma.rn.f32 	%f87, %f16, 0fBBBB989D, 0f3F000000;
	cvt.sat.f32.f32 	%f88, %f87;
	mov.f32 	%f89, 0f4B400001;
	mov.f32 	%f90, 0f437C0000;
	fma.rm.f32 	%f91, %f88, %f90, %f89;
	add.f32 	%f92, %f91, 0fCB40007F;
	neg.f32 	%f93, %f92;
	fma.rn.f32 	%f94, %f16, 0fBFB8AA3B, %f93;
	fma.rn.f32 	%f95, %f16, 0fB2A57060, %f94;
	mov.b32 	%r77, %f91;
	shl.b32 	%r78, %r77, 23;
	mov.b32 	%f96, %r78;
	ex2.approx.ftz.f32 	%f97, %f95;
	mul.f32 	%f98, %f97, %f96;
	mul.f32 	%f17, %f86, %f98;
	add.f32 	%f114, %f114, %f17;
	@%p13 bra 	$L__BB0_20;
	mov.b32 	%r97, 0;
$L__BB0_18:
	ld.global.u32 	%r80, [%rd3+20];
	mul.lo.s32 	%r81, %r80, %r97;
	add.s32 	%r82, %r81, %r6;
	mul.wide.s32 	%rd73, %r82, 4;
	add.s64 	%rd74, %rd1, %rd73;
	ld.global.f32 	%f99, [%rd74];
	add.s32 	%r83, %r81, %r1;
	mul.wide.u32 	%rd75, %r83, 4;
	add.s64 	%rd76, %rd2, %rd75;
	ld.global.f32 	%f100, [%rd76];
	fma.rn.f32 	%f101, %f17, %f99, %f100;
	st.global.f32 	[%rd76], %f101;
	add.s32 	%r97, %r97, 1;
	ld.global.u32 	%r84, [%rd3+36];
	setp.lt.s32 	%p14, %r97, %r84;
	@%p14 bra 	$L__BB0_18;
	ld.global.u32 	%r90, [%rd3+24];
$L__BB0_20:
	add.s32 	%r91, %r91, 1;
	setp.lt.s32 	%p15, %r91, %r90;
	@%p15 bra 	$L__BB0_2;
$L__BB0_21:
	ld.global.u32 	%r85, [%rd3+36];
	setp.lt.s32 	%p16, %r85, 1;
	@%p16 bra 	$L__BB0_24;
	mov.b32 	%r99, 0;
$L__BB0_23:
	ld.global.u32 	%r87, [%rd3+20];
	mad.lo.s32 	%r88, %r87, %r99, %r1;
	mul.wide.u32 	%rd77, %r88, 4;
	add.s64 	%rd78, %rd2, %rd77;
	ld.global.f32 	%f102, [%rd78];
	div.rn.f32 	%f103, %f102, %f114;
	st.global.f32 	[%rd78], %f103;
	add.s32 	%r99, %r99, 1;
	ld.global.u32 	%r89, [%rd3+36];
	setp.lt.s32 	%p17, %r99, %r89;
	@%p17 bra 	$L__BB0_23;
$L__BB0_24:
	ret;

}


// ===== COMPILED SASS (sm_100) =====

	.target	sm_100

	.elftype	@"ET_EXEC"


//--------------------- .note.nv.tkinfo           --------------------------
	.section	.note.nv.tkinfo,"",@"SHT_NOTE"
	.sectionflags	@"SHF_NOTE_NV_TKINFO"
	.tkinfo
        /*0018*/ 	.word	0x00000002
        /*0030*/ 	.string	""
        /*0030*/ 	.string	"ptxas"
        /*0030*/ 	.string	"Cuda compilation tools, release 13.0, V13.0.88"
        /*0030*/ 	.string	"Build cuda_13.0.r13.0/compiler.36424714_0"
        /*0030*/ 	.string	"-arch sm_100 -m 64 "



//--------------------- .note.nv.cuinfo           --------------------------
	.section	.note.nv.cuinfo,"",@"SHT_NOTE"
	.sectionflags	@"SHF_NOTE_NV_CUINFO"
        /*0018*/ 	.short	0x0002
        /*001a*/ 	.short	0x0064
        /*001c*/ 	.short	0x0082
	.zero		2


//--------------------- .nv.info                  --------------------------
	.section	.nv.info,"",@"SHT_CUDA_INFO"
	.align	4


	//----- nvinfo : EIATTR_REGCOUNT
	.align		4
        /*0000*/ 	.byte	0x04, 0x2f
        /*0002*/ 	.short	(.L_1 - .L_0)
	.align		4
.L_0:
        /*0004*/ 	.word	index@(_Z21cuda_filter_tips_fastPfPKfS1_S1_PKiS3_S1_PKj)
        /*0008*/ 	.word	0x00000020


	//----- nvinfo : EIATTR_FRAME_SIZE
	.align		4
.L_1:
        /*000c*/ 	.byte	0x04, 0x11
        /*000e*/ 	.short	(.L_3 - .L_2)
	.align		4
.L_2:
        /*0010*/ 	.word	index@($__internal_0_$__cuda_sm3x_div_rn_noftz_f32_slowpath)
        /*0014*/ 	.word	0x00000000


	//----- nvinfo : EIATTR_FRAME_SIZE
	.align		4
.L_3:
        /*0018*/ 	.byte	0x04, 0x11
        /*001a*/ 	.short	(.L_5 - .L_4)
	.align		4
.L_4:
        /*001c*/ 	.word	index@(_Z21cuda_filter_tips_fastPfPKfS1_S1_PKiS3_S1_PKj)
        /*0020*/ 	.word	0x00000000


	//----- nvinfo : EIATTR_MIN_STACK_SIZE
	.align		4
.L_5:
        /*0024*/ 	.byte	0x04, 0x12
        /*0026*/ 	.short	(.L_7 - .L_6)
	.align		4
.L_6:
        /*0028*/ 	.word	index@(_Z21cuda_filter_tips_fastPfPKfS1_S1_PKiS3_S1_PKj)
        /*002c*/ 	.word	0x00000000
.L_7:


//--------------------- .nv.compat                --------------------------
	.section	.nv.compat,"",@"SHT_CUDA_COMPAT_INFO"
	.align	4
        /*0000*/ 	.byte	0x02, 0x09, 0x00, 0x00, 0x02, 0x02, 0x01, 0x00, 0x02, 0x05, 0x05, 0x00, 0x03, 0x07, 0x01, 0x01
        /*0010*/ 	.byte	0x02, 0x03, 0x00, 0x00, 0x02, 0x06, 0x01, 0x00, 0x04, 0x0b, 0x08, 0x00, 0x01, 0x00, 0x00, 0x00
        /*0020*/ 	.byte	0x00, 0x00, 0x00, 0x00


//--------------------- .nv.info._Z21cuda_filter_tips_fastPfPKfS1_S1_PKiS3_S1_PKj --------------------------
	.section	.nv.info._Z21cuda_filter_tips_fastPfPKfS1_S1_PKiS3_S1_PKj,"",@"SHT_CUDA_INFO"
	.sectionflags	@""
	.align	4


	//----- nvinfo : EIATTR_CUDA_API_VERSION
	.align		4
        /*0000*/ 	.byte	0x04, 0x37
        /*0002*/ 	.short	(.L_9 - .L_8)
.L_8:
        /*0004*/ 	.word	0x00000082


	//----- nvinfo : EIATTR_KPARAM_INFO
	.align		4
.L_9:
        /*0008*/ 	.byte	0x04, 0x17
        /*000a*/ 	.short	(.L_11 - .L_10)
.L_10:
        /*000c*/ 	.word	0x00000000
        /*0010*/ 	.short	0x0007
        /*0012*/ 	.short	0x0038
        /*0014*/ 	.byte	0x00, 0xf5, 0x21, 0x00


	//----- nvinfo : EIATTR_KPARAM_INFO
	.align		4
.L_11:
        /*0018*/ 	.byte	0x04, 0x17
        /*001a*/ 	.short	(.L_13 - .L_12)
.L_12:
        /*001c*/ 	.word	0x00000000
        /*0020*/ 	.short	0x0006
        /*0022*/ 	.short	0x0030
        /*0024*/ 	.byte	0x00, 0xf5, 0x21, 0x00


	//----- nvinfo : EIATTR_KPARAM_INFO
	.align		4
.L_13:
        /*0028*/ 	.byte	0x04, 0x17
        /*002a*/ 	.short	(.L_15 - .L_14)
.L_14:
        /*002c*/ 	.word	0x00000000
        /*0030*/ 	.short	0x0005
        /*0032*/ 	.short	0x0028
        /*0034*/ 	.byte	0x00, 0xf5, 0x21, 0x00


	//----- nvinfo : EIATTR_KPARAM_INFO
	.align		4
.L_15:
        /*0038*/ 	.byte	0x04, 0x17
        /*003a*/ 	.short	(.L_17 - .L_16)
.L_16:
        /*003c*/ 	.word	0x00000000
        /*0040*/ 	.short	0x0004
        /*0042*/ 	.short	0x0020
        /*0044*/ 	.byte	0x00, 0xf5, 0x21, 0x00


	//----- nvinfo : EIATTR_KPARAM_INFO
	.align		4
.L_17:
        /*0048*/ 	.byte	0x04, 0x17
        /*004a*/ 	.short	(.L_19 - .L_18)
.L_18:
        /*004c*/ 	.word	0x00000000
        /*0050*/ 	.short	0x0003
        /*0052*/ 	.short	0x0018
        /*0054*/ 	.byte	0x00, 0xf5, 0x21, 0x00


	//----- nvinfo : EIATTR_KPARAM_INFO
	.align		4
.L_19:
        /*0058*/ 	.byte	0x04, 0x17
        /*005a*/ 	.short	(.L_21 - .L_20)
.L_20:
        /*005c*/ 	.word	0x00000000
        /*0060*/ 	.short	0x0002
        /*0062*/ 	.short	0x0010
        /*0064*/ 	.byte	0x00, 0xf5, 0x21, 0x00


	//----- nvinfo : EIATTR_KPARAM_INFO
	.align		4
.L_21:
        /*0068*/ 	.byte	0x04, 0x17
        /*006a*/ 	.short	(.L_23 - .L_22)
.L_22:
        /*006c*/ 	.word	0x00000000
        /*0070*/ 	.short	0x0001
        /*0072*/ 	.short	0x0008
        /*0074*/ 	.byte	0x00, 0xf5, 0x21, 0x00


	//----- nvinfo : EIATTR_KPARAM_INFO
	.align		4
.L_23:
        /*0078*/ 	.byte	0x04, 0x17
        /*007a*/ 	.short	(.L_25 - .L_24)
.L_24:
        /*007c*/ 	.word	0x00000000
        /*0080*/ 	.short	0x0000
        /*0082*/ 	.short	0x0000
        /*0084*/ 	.byte	0x00, 0xf5, 0x21, 0x00


	//----- nvinfo : EIATTR_SPARSE_MMA_MASK
	.align		4
.L_25:
        /*0088*/ 	.byte	0x03, 0x50
        /*008a*/ 	.short	0x0000


	//----- nvinfo : EIATTR_MAXREG_COUNT
	.align		4
        /*008c*/ 	.byte	0x03, 0x1b
        /*008e*/ 	.short	0x00ff


	//----- nvinfo : EIATTR_MERCURY_ISA_VERSION
	.align		4
        /*0090*/ 	.byte	0x03, 0x5f
        /*0092*/ 	.short	0x0101


	//----- nvinfo : EIATTR_VRC_CTA_INIT_COUNT
	.align		4
        /*0094*/ 	.byte	0x02, 0x4a
	.zero		1
	.zero		1


	//----- nvinfo : EIATTR_EXIT_INSTR_OFFSETS
	.align		4
        /*0098*/ 	.byte	0x04, 0x1c
        /*009a*/ 	.short	(.L_27 - .L_26)


	//   ....[0]....
.L_26:
        /*009c*/ 	.word	0x000010d0


	//   ....[1]....
        /*00a0*/ 	.word	0x00001290


	//----- nvinfo : EIATTR_CRS_STACK_SIZE
	.align		4
.L_27:
        /*00a4*/ 	.byte	0x04, 0x1e
        /*00a6*/ 	.short	(.L_29 - .L_28)
.L_28:
        /*00a8*/ 	.word	0x00000000


	//----- nvinfo : EIATTR_CBANK_PARAM_SIZE
	.align		4
.L_29:
        /*00ac*/ 	.byte	0x03, 0x19
        /*00ae*/ 	.short	0x0040


	//----- nvinfo : EIATTR_PARAM_CBANK
	.align		4
        /*00b0*/ 	.byte	0x04, 0x0a
        /*00b2*/ 	.short	(.L_31 - .L_30)
	.align		4
.L_30:
        /*00b4*/ 	.word	index@(.nv.constant0._Z21cuda_filter_tips_fastPfPKfS1_S1_PKiS3_S1_PKj)
        /*00b8*/ 	.short	0x0380
        /*00ba*/ 	.short	0x0040


	//----- nvinfo : EIATTR_SW_WAR
	.align		4
.L_31:
        /*00bc*/ 	.byte	0x04, 0x36
        /*00be*/ 	.short	(.L_33 - .L_32)
.L_32:
        /*00c0*/ 	.word	0x00000008
.L_33:


//--------------------- .nv.callgraph             --------------------------
	.section	.nv.callgraph,"",@"SHT_CUDA_CALLGRAPH"
	.align	4
	.sectionentsize	8
	.align		4
        /*0000*/ 	.word	0x00000000
	.align		4
        /*0004*/ 	.word	0xffffffff
	.align		4
        /*0008*/ 	.word	0x00000000
	.align		4
        /*000c*/ 	.word	0xfffffffe
	.align		4
        /*0010*/ 	.word	0x00000000
	.align		4
        /*0014*/ 	.word	0xfffffffd
	.align		4
        /*0018*/ 	.word	0x00000000
	.align		4
        /*001c*/ 	.word	0xfffffffc


//--------------------- .text._Z21cuda_filter_tips_fastPfPKfS1_S1_PKiS3_S1_PKj --------------------------
	.section	.text._Z21cuda_filter_tips_fastPfPKfS1_S1_PKiS3_S1_PKj,"ax",@progbits
	.align	128
        .global         _Z21cuda_filter_tips_fastPfPKfS1_S1_PKiS3_S1_PKj
        .type           _Z21cuda_filter_tips_fastPfPKfS1_S1_PKiS3_S1_PKj,@function
        .size           _Z21cuda_filter_tips_fastPfPKfS1_S1_PKiS3_S1_PKj,(.L_x_26 - _Z21cuda_filter_tips_fastPfPKfS1_S1_PKiS3_S1_PKj)
        .other          _Z21cuda_filter_tips_fastPfPKfS1_S1_PKiS3_S1_PKj,@"STO_CUDA_ENTRY STV_DEFAULT"
_Z21cuda_filter_tips_fastPfPKfS1_S1_PKiS3_S1_PKj:
.text._Z21cuda_filter_tips_fastPfPKfS1_S1_PKiS3_S1_PKj:
[----:B------:R-:W-:Y:S08]  /*0000*/  LDC R1, c[0x0][0x37c] ;  /* 0x0000df00ff017b82 */ /* 0x000ff00000000800 */
[----:B------:R-:W0:Y:S01]  /*0010*/  LDC.64 R8, c[0x0][0x3b8] ;  /* 0x0000ee00ff087b82 */ /* 0x000e220000000a00 */
[----:B------:R-:W0:Y:S02]  /*0020*/  LDCU.64 UR6, c[0x0][0x358] ;  /* 0x00006b00ff0677ac */ /* 0x000e240008000a00 */
[----:B0-----:R0:W2:Y:S05]  /*0030*/  LDG.E R7, desc[UR6][R8.64] ;  /* 0x0000000608077981 */ /* 0x0010aa000c1e1900 */
[----:B------:R-:W1:Y:S02]  /*0040*/  LDC.64 R10, c[0x0][0x3a0] ;  /* 0x0000e800ff0a7b82 */ /* 0x000e640000000a00 */
[----:B-1----:R-:W3:Y:S04]  /*0050*/  LDG.E R3, desc[UR6][R10.64+0x18] ;  /* 0x000018060a037981 */ /* 0x002ee8000c1e1900 */
[----:B------:R-:W4:Y:S04]  /*0060*/  LDG.E R6, desc[UR6][R10.64] ;  /* 0x000000060a067981 */ /* 0x000f28000c1e1900 */
[----:B------:R-:W5:Y:S04]  /*0070*/  LDG.E R5, desc[UR6][R10.64+0x4] ;  /* 0x000004060a057981 */ /* 0x000f68000c1e1900 */
[----:B------:R-:W4:Y:S04]  /*0080*/  LDG.E R4, desc[UR6][R10.64+0x8] ;  /* 0x000008060a047981 */ /* 0x000f28000c1e1900 */
[----:B------:R-:W4:Y:S04]  /*0090*/  LDG.E R0, desc[UR6][R10.64+0xc] ;  /* 0x00000c060a007981 */ /* 0x000f28000c1e1900 */
[----:B------:R1:W4:Y:S01]  /*00a0*/  LDG.E R2, desc[UR6][R10.64+0x10] ;  /* 0x000010060a027981 */ /* 0x000322000c1e1900 */
[----:B------:R-:W2:Y:S01]  /*00b0*/  S2UR UR4, SR_CTAID.X ;  /* 0x00000000000479c3 */ /* 0x000ea20000002500 */
[----:B0-----:R-:W-:Y:S01]  /*00c0*/  HFMA2 R8, -RZ, RZ, 0, 0 ;  /* 0x00000000ff087431 */ /* 0x001fe200000001ff */
[----:B------:R-:W0:Y:S01]  /*00d0*/  LDCU UR8, c[0x0][0x360] ;  /* 0x00006c00ff0877ac */ /* 0x000e220008000800 */
[----:B------:R-:W0:Y:S05]  /*00e0*/  LDCU UR9, c[0x0][0x364] ;  /* 0x00006c80ff0977ac */ /* 0x000e2a0008000800 */
[----:B------:R-:W5:Y:S08]  /*00f0*/  S2UR UR5, SR_CTAID.Y ;  /* 0x00000000000579c3 */ /* 0x000f700000002600 */
[----:B-1----:R-:W1:Y:S01]  /*0100*/  LDC R11, c[0x0][0x368] ;  /* 0x0000da00ff0b7b82 */ /* 0x002e620000000800 */
[----:B--2---:R-:W2:Y:S08]  /*0110*/  I2F.U32.RP R12, R7 ;  /* 0x00000007000c7306 */ /* 0x004eb00000209000 */
[----:B--2---:R-:W2:Y:S01]  /*0120*/  MUFU.RCP R12, R12 ;  /* 0x0000000c000c7308 */ /* 0x004ea20000001000 */
[----:B------:R-:W-:-:S02]  /*0130*/  IADD3 R15, PT, PT, RZ, -R7, RZ ;  /* 0x80000007ff0f7210 */ /* 0x000fc40007ffe0ff */
[----:B--2---:R-:W-:-:S05]  /*0140*/  IADD3 R13, PT, PT, R12, 0xffffffe, RZ ;  /* 0x0ffffffe0c0d7810 */ /* 0x004fca0007ffe0ff */
[----:B------:R-:W2:Y:S02]  /*0150*/  F2I.FTZ.U32.TRUNC.NTZ R9, R13 ;  /* 0x0000000d00097305 */ /* 0x000ea4000021f000 */
[----:B--2---:R-:W-:-:S04]  /*0160*/  IMAD R15, R15, R9, RZ ;  /* 0x000000090f0f7224 */ /* 0x004fc800078e02ff */
[----:B------:R-:W-:-:S06]  /*0170*/  IMAD.HI.U32 R8, R9, R15, R8 ;  /* 0x0000000f09087227 */ /* 0x000fcc00078e0008 */
[----:B------:R-:W-:-:S05]  /*0180*/  IMAD.HI.U32 R8, R8, UR4, RZ ;  /* 0x0000000408087c27 */ /* 0x000fca000f8e00ff */
[----:B------:R-:W-:-:S05]  /*0190*/  IADD3 R10, PT, PT, -R8, RZ, RZ ;  /* 0x000000ff080a7210 */ /* 0x000fca0007ffe1ff */
[----:B------:R-:W-:-:S05]  /*01a0*/  IMAD R10, R7, R10, UR4 ;  /* 0x00000004070a7e24 */ /* 0x000fca000f8e020a */
[----:B------:R-:W-:Y:S01]  /*01b0*/  ISETP.GE.U32.AND P0, PT, R10, R7, PT ;  /* 0x000000070a00720c */ /* 0x000fe20003f06070 */
[----:B------:R-:W2:Y:S01]  /*01c0*/  S2R R12, SR_TID.X ;  /* 0x00000000000c7919 */ /* 0x000ea20000002100 */
[----:B------:R-:W0:Y:S11]  /*01d0*/  S2R R9, SR_TID.Y ;  /* 0x0000000000097919 */ /* 0x000e360000002200 */
[----:B------:R-:W-:-:S04]  /*01e0*/  @P0 IADD3 R10, PT, PT, -R7, R10, RZ ;  /* 0x0000000a070a0210 */ /* 0x000fc80007ffe1ff */
[----:B------:R-:W-:Y:S02]  /*01f0*/  ISETP.GE.U32.AND P1, PT, R10, R7, PT ;  /* 0x000000070a00720c */ /* 0x000fe40003f26070 */
[----:B------:R-:W1:Y:S01]  /*0200*/  S2R R10, SR_TID.Z ;  /* 0x00000000000a7919 */ /* 0x000e620000002300 */
[----:B------:R-:W-:Y:S02]  /*0210*/  ISETP.NE.U32.AND P2, PT, R7, RZ, PT ;  /* 0x000000ff0700720c */ /* 0x000fe40003f45070 */
[----:B------:R-:W-:-:S08]  /*0220*/  @P0 IADD3 R8, PT, PT, R8, 0x1, RZ ;  /* 0x0000000108080810 */ /* 0x000fd00007ffe0ff */
[----:B------:R-:W-:-:S03]  /*0230*/  @P1 VIADD R8, R8, 0x1 ;  /* 0x0000000108081836 */ /* 0x000fc60000000000 */
[----:B------:R-:W-:-:S04]  /*0240*/  @!P2 LOP3.LUT R8, RZ, R7, RZ, 0x33, !PT ;  /* 0x00000007ff08a212 */ /* 0x000fc800078e33ff */
[C---:B------:R-:W-:Y:S01]  /*0250*/  IADD3 R14, PT, PT, -R8.reuse, RZ, RZ ;  /* 0x000000ff080e7210 */ /* 0x040fe20007ffe1ff */
[----:B0-----:R-:W-:Y:S01]  /*0260*/  IMAD R8, R8, UR9, R9 ;  /* 0x0000000908087c24 */ /* 0x001fe2000f8e0209 */
[----:B---3--:R-:W-:-:S03]  /*0270*/  ISETP.GE.AND P0, PT, R3, 0x1, PT ;  /* 0x000000010300780c */ /* 0x008fc60003f06270 */
[----:B------:R-:W-:-:S04]  /*0280*/  IMAD R7, R7, R14, UR4 ;  /* 0x0000000407077e24 */ /* 0x000fc8000f8e020e */
[----:B--2---:R-:W-:Y:S01]  /*0290*/  IMAD R7, R7, UR8, R12 ;  /* 0x0000000807077c24 */ /* 0x004fe2000f8e020c */
[----:B-----5:R-:W-:Y:S01]  /*02a0*/  IADD3 R5, PT, PT, R8, R5, RZ ;  /* 0x0000000508057210 */ /* 0x020fe20007ffe0ff */
[----:B-1----:R-:W-:-:S03]  /*02b0*/  IMAD R9, R11, UR5, R10 ;  /* 0x000000050b097c24 */ /* 0x002fc6000f8e020a */
[----:B----4-:R-:W-:Y:S02]  /*02c0*/  IADD3 R7, PT, PT, R7, R6, RZ ;  /* 0x0000000607077210 */ /* 0x010fe40007ffe0ff */
[----:B------:R-:W-:-:S03]  /*02d0*/  IADD3 R4, PT, PT, R9, R4, RZ ;  /* 0x0000000409047210 */ /* 0x000fc60007ffe0ff */
[----:B------:R-:W-:Y:S01]  /*02e0*/  IMAD R5, R5, R0, R7 ;  /* 0x0000000005057224 */ /* 0x000fe200078e0207 */
[----:B------:R-:W-:-:S03]  /*02f0*/  MOV R0, RZ ;  /* 0x000000ff00007202 */ /* 0x000fc60000000f00 */
[----:B------:R-:W-:Y:S01]  /*0300*/  IMAD R2, R4, R2, R5 ;  /* 0x0000000204027224 */ /* 0x000fe200078e0205 */
[----:B------:R-:W-:Y:S06]  /*0310*/  @!P0 BRA `(.L_x_0) ;  /* 0x0000000c00608947 */ /* 0x000fec0003800000 */
[----:B------:R-:W-:Y:S01]  /*0320*/  BSSY.RECONVERGENT B0, `(.L_x_0) ;  /* 0x00000d7000007945 */ /* 0x000fe20003800200 */
[----:B------:R-:W-:Y:S01]  /*0330*/  IMAD.MOV.U32 R0, RZ, RZ, RZ ;  /* 0x000000ffff007224 */ /* 0x000fe200078e00ff */
[----:B------:R-:W-:-:S07]  /*0340*/  MOV R4, RZ ;  /* 0x000000ff00047202 */ /* 0x000fce0000000f00 */
.L_x_10:
[----:B0-----:R-:W0:Y:S08]  /*0350*/  LDC.64 R8, c[0x0][0x3a8] ;  /* 0x0000ea00ff087b82 */ /* 0x001e300000000a00 */
[----:B------:R-:W1:Y:S01]  /*0360*/  LDC.64 R10, c[0x0][0x390] ;  /* 0x0000e400ff0a7b82 */ /* 0x000e620000000a00 */
[----:B0-----:R-:W-:-:S05]  /*0370*/  IMAD.WIDE.U32 R8, R4, 0x4, R8 ;  /* 0x0000000404087825 */ /* 0x001fca00078e0008 */
[----:B------:R-:W2:Y:S02]  /*0380*/  LDG.E R5, desc[UR6][R8.64] ;  /* 0x0000000608057981 */ /* 0x000ea4000c1e1900 */
[----:B--2---:R-:W-:-:S05]  /*0390*/  IADD3 R6, PT, PT, R2, R5, RZ ;  /* 0x0000000502067210 */ /* 0x004fca0007ffe0ff */
[----:B-1----:R-:W-:-:S05]  /*03a0*/  IMAD.WIDE R10, R6, 0x4, R10 ;  /* 0x00000004060a7825 */ /* 0x002fca00078e020a */
[----:B------:R-:W2:Y:S01]  /*03b0*/  LDG.E R7, desc[UR6][R10.64] ;  /* 0x000000060a077981 */ /* 0x000ea2000c1e1900 */
[----:B------:R-:W-:Y:S01]  /*03c0*/  BSSY.RECONVERGENT B1, `(.L_x_1) ;  /* 0x00000c9000017945 */ /* 0x000fe20003800200 */
[----:B--2---:R-:W-:-:S13]  /*03d0*/  FSETP.NEU.AND P0, PT, R7, RZ, PT ;  /* 0x000000ff0700720b */ /* 0x004fda0003f0d000 */
[----:B------:R-:W-:Y:S05]  /*03e0*/  @!P0 BRA `(.L_x_2) ;  /* 0x0000000c00188947 */ /* 0x000fea0003800000 */
[----:B------:R-:W0:Y:S02]  /*03f0*/  LDC.64 R12, c[0x0][0x3a0] ;  /* 0x0000e800ff0c7b82 */ /* 0x000e240000000a00 */
[----:B0-----:R-:W2:Y:S01]  /*0400*/  LDG.E R8, desc[UR6][R12.64+0x24] ;  /* 0x000024060c087981 */ /* 0x001ea2000c1e1900 */
[----:B------:R-:W-:Y:S01]  /*0410*/  HFMA2 R16, -RZ, RZ, 0, 0 ;  /* 0x00000000ff107431 */ /* 0x000fe200000001ff */
[----:B--2---:R-:W-:-:S13]  /*0420*/  ISETP.GE.AND P0, PT, R8, 0x1, PT ;  /* 0x000000010800780c */ /* 0x004fda0003f06270 */
[----:B------:R-:W-:Y:S05]  /*0430*/  @!P0 BRA `(.L_x_3) ;  /* 0x00000008002c8947 */ /* 0x000fea0003800000 */
[----:B------:R0:W5:Y:S01]  /*0440*/  LDG.E R9, desc[UR6][R12.64+0x14] ;  /* 0x000014060c097981 */ /* 0x000162000c1e1900 */
[C---:B------:R-:W-:Y:S02]  /*0450*/  ISETP.GE.U32.AND P0, PT, R8.reuse, 0x8, PT ;  /* 0x000000080800780c */ /* 0x040fe40003f06070 */
[----:B------:R-:W-:Y:S02]  /*0460*/  CS2R R16, SRZ ;  /* 0x0000000000107805 */ /* 0x000fe4000001ff00 */
[----:B------:R-:W-:-:S09]  /*0470*/  LOP3.LUT R10, R8, 0x7, RZ, 0xc0, !PT ;  /* 0x00000007080a7812 */ /* 0x000fd200078ec0ff */
[----:B0-----:R-:W-:Y:S05]  /*0480*/  @!P0 BRA `(.L_x_4) ;  /* 0x00000004000c8947 */ /* 0x001fea0003800000 */
[----:B------:R-:W-:Y:S01]  /*0490*/  LOP3.LUT R11, R8, 0x7ffffff8, RZ, 0xc0, !PT ;  /* 0x7ffffff8080b7812 */ /* 0x000fe200078ec0ff */
[----:B------:R-:W-:Y:S01]  /*04a0*/  UMOV UR4, URZ ;  /* 0x000000ff00047c82 */ /* 0x000fe20008000000 */
[----:B------:R-:W-:Y:S02]  /*04b0*/  MOV R16, RZ ;  /* 0x000000ff00107202 */ /* 0x000fe40000000f00 */
[----:B------:R-:W-:-:S07]  /*04c0*/  IADD3 R27, PT, PT, -R11, RZ, RZ ;  /* 0x000000ff0b1b7210 */ /* 0x000fce0007ffe1ff */
.L_x_5:
[----:B------:R-:W0:Y:S01]  /*04d0*/  LDC.64 R12, c[0x0][0x388] ;  /* 0x0000e200ff0c7b82 */ /* 0x000e220000000a00 */
[----:B-----5:R-:W-:-:S04]  /*04e0*/  IMAD R14, R9, UR4, R2 ;  /* 0x00000004090e7c24 */ /* 0x020fc8000f8e0202 */
[----:B------:R-:W-:Y:S01]  /*04f0*/  IMAD.IADD R25, R5, 0x1, R14 ;  /* 0x0000000105197824 */ /* 0x000fe200078e020e */
[----:B------:R-:W-:Y:S01]  /*0500*/  IADD3 R21, PT, PT, R9, R14, RZ ;  /* 0x0000000e09157210 */ /* 0x000fe20007ffe0ff */
[----:B0-----:R-:W-:-:S04]  /*0510*/  IMAD.WIDE.U32 R18, R14, 0x4, R12 ;  /* 0x000000040e127825 */ /* 0x001fc800078e000c */
[--C-:B------:R-:W-:Y:S02]  /*0520*/  IMAD.WIDE R24, R25, 0x4, R12.reuse ;  /* 0x0000000419187825 */ /* 0x100fe400078e020c */
[----:B------:R-:W2:Y:S02]  /*0530*/  LDG.E R18, desc[UR6][R18.64] ;  /* 0x0000000612127981 */ /* 0x000ea4000c1e1900 */
[----:B------:R-:W-:Y:S02]  /*0540*/  IMAD.WIDE.U32 R14, R21, 0x4, R12 ;  /* 0x00000004150e7825 */ /* 0x000fe400078e000c */
[----:B------:R0:W2:Y:S01]  /*0550*/  LDG.E R19, desc[UR6][R24.64] ;  /* 0x0000000618137981 */ /* 0x0000a2000c1e1900 */
[----:B------:R-:W-:-:S03]  /*0560*/  IADD3 R21, PT, PT, R9, R21, RZ ;  /* 0x0000001509157210 */ /* 0x000fc60007ffe0ff */
[----:B------:R1:W3:Y:S01]  /*0570*/  LDG.E R17, desc[UR6][R14.64] ;  /* 0x000000060e117981 */ /* 0x0002e2000c1e1900 */
[----:B0-----:R-:W-:-:S05]  /*0580*/  IMAD.WIDE R24, R9, 0x4, R24 ;  /* 0x0000000409187825 */ /* 0x001fca00078e0218 */
[----:B------:R-:W3:Y:S01]  /*0590*/  LDG.E R22, desc[UR6][R24.64] ;  /* 0x0000000618167981 */ /* 0x000ee2000c1e1900 */
[----:B-1----:R-:W-:-:S04]  /*05a0*/  IMAD.WIDE.U32 R14, R21, 0x4, R12 ;  /* 0x00000004150e7825 */ /* 0x002fc800078e000c */
[C---:B------:R-:W-:Y:S01]  /*05b0*/  IMAD.WIDE R28, R9.reuse, 0x4, R24 ;  /* 0x00000004091c7825 */ /* 0x040fe200078e0218 */
[----:B------:R0:W4:Y:S04]  /*05c0*/  LDG.E R23, desc[UR6][R14.64] ;  /* 0x000000060e177981 */ /* 0x000128000c1e1900 */
[----:B------:R-:W4:Y:S01]  /*05d0*/  LDG.E R20, desc[UR6][R28.64] ;  /* 0x000000061c147981 */ /* 0x000f22000c1e1900 */
[----:B------:R-:W-:-:S05]  /*05e0*/  IADD3 R21, PT, PT, R9, R21, RZ ;  /* 0x0000001509157210 */ /* 0x000fca0007ffe0ff */
[----:B0-----:R-:W-:-:S06]  /*05f0*/  IMAD.WIDE.U32 R14, R21, 0x4, R12 ;  /* 0x00000004150e7825 */ /* 0x001fcc00078e000c */
[----:B------:R-:W4:Y:S01]  /*0600*/  LDG.E R15, desc[UR6][R14.64] ;  /* 0x000000060e0f7981 */ /* 0x000f22000c1e1900 */
[----:B--2---:R-:W-:Y:S01]  /*0610*/  FADD R26, R18, -R19 ;  /* 0x80000013121a7221 */ /* 0x004fe20000000000 */
[----:B------:R-:W-:-:S04]  /*0620*/  IMAD.WIDE R18, R9, 0x4, R28 ;  /* 0x0000000409127825 */ /* 0x000fc800078e021c */
[----:B------:R-:W-:Y:S02]  /*0630*/  FFMA R24, R26, R26, R16 ;  /* 0x0000001a1a187223 */ /* 0x000fe40000000010 */
[----:B------:R0:W2:Y:S01]  /*0640*/  LDG.E R26, desc[UR6][R18.64] ;  /* 0x00000006121a7981 */ /* 0x0000a2000c1e1900 */
[----:B---3--:R-:W-:Y:S01]  /*0650*/  FADD R22, R17, -R22 ;  /* 0x8000001611167221 */ /* 0x008fe20000000000 */
[----:B------:R-:W-:-:S04]  /*0660*/  IMAD.WIDE R16, R9, 0x4, R18 ;  /* 0x0000000409107825 */ /* 0x000fc800078e0212 */
[----:B------:R-:W-:Y:S01]  /*0670*/  FFMA R22, R22, R22, R24 ;  /* 0x0000001616167223 */ /* 0x000fe20000000018 */
[----:B------:R-:W-:Y:S01]  /*0680*/  IADD3 R24, PT, PT, R9, R21, RZ ;  /* 0x0000001509187210 */ /* 0x000fe20007ffe0ff */
[----:B------:R1:W3:Y:S04]  /*0690*/  LDG.E R28, desc[UR6][R16.64] ;  /* 0x00000006101c7981 */ /* 0x0002e8000c1e1900 */
[----:B0-----:R-:W-:-:S04]  /*06a0*/  IMAD.WIDE.U32 R18, R24, 0x4, R12 ;  /* 0x0000000418127825 */ /* 0x001fc800078e000c */
[----:B----4-:R-:W-:Y:S01]  /*06b0*/  FADD R23, R23, -R20 ;  /* 0x8000001417177221 */ /* 0x010fe20000000000 */
[C---:B-1----:R-:W-:Y:S01]  /*06c0*/  IMAD.WIDE R16, R9.reuse, 0x4, R16 ;  /* 0x0000000409107825 */ /* 0x042fe200078e0210 */
[C---:B------:R-:W-:Y:S01]  /*06d0*/  IADD3 R24, PT, PT, R9.reuse, R24, RZ ;  /* 0x0000001809187210 */ /* 0x040fe20007ffe0ff */
[----:B------:R0:W3:Y:S02]  /*06e0*/  LDG.E R19, desc[UR6][R18.64] ;  /* 0x0000000612137981 */ /* 0x0000e4000c1e1900 */
[----:B------:R-:W-:Y:S02]  /*06f0*/  IMAD.WIDE R20, R9, 0x4, R16 ;  /* 0x0000000409147825 */ /* 0x000fe400078e0210 */
[----:B------:R-:W4:Y:S04]  /*0700*/  LDG.E R29, desc[UR6][R16.64] ;  /* 0x00000006101d7981 */ /* 0x000f28000c1e1900 */
[----:B------:R1:W4:Y:S01]  /*0710*/  LDG.E R14, desc[UR6][R20.64] ;  /* 0x00000006140e7981 */ /* 0x000322000c1e1900 */
[----:B0-----:R-:W-:Y:S01]  /*0720*/  FFMA R18, R23, R23, R22 ;  /* 0x0000001717127223 */ /* 0x001fe20000000016 */
[----:B------:R-:W-:-:S06]  /*0730*/  IMAD.WIDE R22, R9, 0x4, R20 ;  /* 0x0000000409167825 */ /* 0x000fcc00078e0214 */
[----:B------:R-:W4:Y:S01]  /*0740*/  LDG.E R22, desc[UR6][R22.64] ;  /* 0x0000000616167981 */ /* 0x000f22000c1e1900 */
[----:B-1----:R-:W-:Y:S02]  /*0750*/  IMAD.IADD R20, R9, 0x1, R24 ;  /* 0x0000000109147824 */ /* 0x002fe400078e0218 */
[----:B------:R-:W-:-:S03]  /*0760*/  IMAD.WIDE.U32 R24, R24, 0x4, R12 ;  /* 0x0000000418187825 */ /* 0x000fc600078e000c */
[----:B------:R-:W-:Y:S01]  /*0770*/  IADD3 R21, PT, PT, R9, R20, RZ ;  /* 0x0000001409157210 */ /* 0x000fe20007ffe0ff */
[--C-:B------:R-:W-:Y:S02]  /*0780*/  IMAD.WIDE.U32 R16, R20, 0x4, R12.reuse ;  /* 0x0000000414107825 */ /* 0x100fe400078e000c */
[----:B------:R-:W4:Y:S02]  /*0790*/  LDG.E R24, desc[UR6][R24.64] ;  /* 0x0000000618187981 */ /* 0x000f24000c1e1900 */
[----:B------:R-:W-:Y:S02]  /*07a0*/  IMAD.WIDE.U32 R12, R21, 0x4, R12 ;  /* 0x00000004150c7825 */ /* 0x000fe400078e000c */
[----:B------:R-:W4:Y:S04]  /*07b0*/  LDG.E R17, desc[UR6][R16.64] ;  /* 0x0000000610117981 */ /* 0x000f28000c1e1900 */
[----:B------:R-:W4:Y:S01]  /*07c0*/  LDG.E R13, desc[UR6][R12.64] ;  /* 0x000000060c0d7981 */ /* 0x000f22000c1e1900 */
[----:B------:R-:W-:-:S04]  /*07d0*/  IADD3 R27, PT, PT, R27, 0x8, RZ ;  /* 0x000000081b1b7810 */ /* 0x000fc80007ffe0ff */
[----:B------:R-:W-:Y:S01]  /*07e0*/  ISETP.NE.AND P0, PT, R27, RZ, PT ;  /* 0x000000ff1b00720c */ /* 0x000fe20003f05270 */
[----:B------:R-:W-:Y:S01]  /*07f0*/  UIADD3 UR4, UPT, UPT, UR4, 0x8, URZ ;  /* 0x0000000804047890 */ /* 0x000fe2000fffe0ff */
[----:B--2---:R-:W-:-:S04]  /*0800*/  FADD R15, R15, -R26 ;  /* 0x8000001a0f0f7221 */ /* 0x004fc80000000000 */
[----:B------:R-:W-:Y:S01]  /*0810*/  FFMA R18, R15, R15, R18 ;  /* 0x0000000f0f127223 */ /* 0x000fe20000000012 */
[----:B---3--:R-:W-:-:S04]  /*0820*/  FADD R19, R19, -R28 ;  /* 0x8000001c13137221 */ /* 0x008fc80000000000 */
[----:B------:R-:W-:Y:S01]  /*0830*/  FFMA R18, R19, R19, R18 ;  /* 0x0000001313127223 */ /* 0x000fe20000000012 */
[----:B----4-:R-:W-:-:S04]  /*0840*/  FADD R29, R24, -R29 ;  /* 0x8000001d181d7221 */ /* 0x010fc80000000000 */
[----:B------:R-:W-:Y:S01]  /*0850*/  FFMA R18, R29, R29, R18 ;  /* 0x0000001d1d127223 */ /* 0x000fe20000000012 */
[----:B------:R-:W-:Y:S01]  /*0860*/  FADD R15, R17, -R14 ;  /* 0x8000000e110f7221 */ /* 0x000fe20000000000 */
[----:B------:R-:W-:-:S03]  /*0870*/  FADD R13, R13, -R22 ;  /* 0x800000160d0d7221 */ /* 0x000fc60000000000 */
[----:B------:R-:W-:-:S04]  /*0880*/  FFMA R18, R15, R15, R18 ;  /* 0x0000000f0f127223 */ /* 0x000fc80000000012 */
[----:B------:R-:W-:Y:S01]  /*0890*/  FFMA R16, R13, R13, R18 ;  /* 0x0000000d0d107223 */ /* 0x000fe20000000012 */
[----:B------:R-:W-:Y:S06]  /*08a0*/  @P0 BRA `(.L_x_5) ;  /* 0xfffffffc00080947 */ /* 0x000fec000383ffff */
[----:B------:R-:W-:-:S07]  /*08b0*/  MOV R17, R11 ;  /* 0x0000000b00117202 */ /* 0x000fce0000000f00 */
.L_x_4:
[----:B------:R-:W-:-:S13]  /*08c0*/  ISETP.NE.AND P0, PT, R10, RZ, PT ;  /* 0x000000ff0a00720c */ /* 0x000fda0003f05270 */
[----:B------:R-:W-:Y:S05]  /*08d0*/  @!P0 BRA `(.L_x_3) ;  /* 0x0000000400048947 */ /* 0x000fea0003800000 */
[----:B------:R-:W-:Y:S02]  /*08e0*/  ISETP.GE.U32.AND P0, PT, R10, 0x4, PT ;  /* 0x000000040a00780c */ /* 0x000fe40003f06070 */
[----:B------:R-:W-:-:S04]  /*08f0*/  LOP3.LUT R26, R8, 0x3, RZ, 0xc0, !PT ;  /* 0x00000003081a7812 */ /* 0x000fc800078ec0ff */
[----:B------:R-:W-:-:S07]  /*0900*/  ISETP.NE.AND P1, PT, R26, RZ, PT ;  /* 0x000000ff1a00720c */ /* 0x000fce0003f25270 */
[----:B------:R-:W-:Y:S06]  /*0910*/  @!P0 BRA `(.L_x_6) ;  /* 0x00000000007c8947 */ /* 0x000fec0003800000 */
[----:B------:R-:W0:Y:S01]  /*0920*/  LDC.64 R12, c[0x0][0x388] ;  /* 0x0000e200ff0c7b82 */ /* 0x000e220000000a00 */
[----:B-----5:R-:W-:-:S05]  /*0930*/  IMAD R20, R9, R17, R2 ;  /* 0x0000001109147224 */ /* 0x020fca00078e0202 */
[-C--:B------:R-:W-:Y:S02]  /*0940*/  IADD3 R11, PT, PT, R5, R20.reuse, RZ ;  /* 0x00000014050b7210 */ /* 0x080fe40007ffe0ff */
[----:B------:R-:W-:-:S05]  /*0950*/  IADD3 R18, PT, PT, R9, R20, RZ ;  /* 0x0000001409127210 */ /* 0x000fca0007ffe0ff */
[----:B------:R-:W-:Y:S02]  /*0960*/  IMAD.IADD R22, R9, 0x1, R18 ;  /* 0x0000000109167824 */ /* 0x000fe400078e0212 */
[----:B0-----:R-:W-:-:S04]  /*0970*/  IMAD.WIDE R10, R11, 0x4, R12 ;  /* 0x000000040b0a7825 */ /* 0x001fc800078e020c */
[----:B------:R-:W-:-:S04]  /*0980*/  IMAD.WIDE.U32 R14, R18, 0x4, R12 ;  /* 0x00000004120e7825 */ /* 0x000fc800078e000c */
[----:B------:R-:W-:Y:S01]  /*0990*/  IMAD.WIDE.U32 R20, R20, 0x4, R12 ;  /* 0x0000000414147825 */ /* 0x000fe200078e000c */
[C---:B------:R-:W-:Y:S01]  /*09a0*/  IADD3 R27, PT, PT, R9.reuse, R22, RZ ;  /* 0x00000016091b7210 */ /* 0x040fe20007ffe0ff */
[----:B------:R-:W2:Y:S02]  /*09b0*/  LDG.E R14, desc[UR6][R14.64] ;  /* 0x000000060e0e7981 */ /* 0x000ea4000c1e1900 */
[C---:B------:R-:W-:Y:S02]  /*09c0*/  IMAD.WIDE R18, R9.reuse, 0x4, R10 ;  /* 0x0000000409127825 */ /* 0x040fe400078e020a */
[----:B------:R-:W3:Y:S02]  /*09d0*/  LDG.E R20, desc[UR6][R20.64] ;  /* 0x0000000614147981 */ /* 0x000ee4000c1e1900 */
[----:B------:R-:W-:Y:S02]  /*09e0*/  IMAD.WIDE.U32 R24, R22, 0x4, R12 ;  /* 0x0000000416187825 */ /* 0x000fe400078e000c */
[----:B------:R-:W3:Y:S02]  /*09f0*/  LDG.E R11, desc[UR6][R10.64] ;  /* 0x000000060a0b7981 */ /* 0x000ee4000c1e1900 */
[----:B------:R-:W-:-:S02]  /*0a00*/  IMAD.WIDE R22, R9, 0x4, R18 ;  /* 0x0000000409167825 */ /* 0x000fc400078e0212 */
[----:B------:R-:W2:Y:S02]  /*0a10*/  LDG.E R19, desc[UR6][R18.64] ;  /* 0x0000000612137981 */ /* 0x000ea4000c1e1900 */
[----:B------:R-:W-:Y:S02]  /*0a20*/  IMAD.WIDE.U32 R12, R27, 0x4, R12 ;  /* 0x000000041b0c7825 */ /* 0x000fe400078e000c */
[----:B------:R-:W4:Y:S02]  /*0a30*/  LDG.E R24, desc[UR6][R24.64] ;  /* 0x0000000618187981 */ /* 0x000f24000c1e1900 */
[----:B------:R-:W-:Y:S02]  /*0a40*/  IMAD.WIDE R28, R9, 0x4, R22 ;  /* 0x00000004091c7825 */ /* 0x000fe400078e0216 */
[----:B------:R-:W4:Y:S04]  /*0a50*/  LDG.E R27, desc[UR6][R22.64] ;  /* 0x00000006161b7981 */ /* 0x000f28000c1e1900 */
[----:B------:R-:W4:Y:S04]  /*0a60*/  LDG.E R12, desc[UR6][R12.64] ;  /* 0x000000060c0c7981 */ /* 0x000f28000c1e1900 */
[----:B------:R-:W4:Y:S01]  /*0a70*/  LDG.E R29, desc[UR6][R28.64] ;  /* 0x000000061c1d7981 */ /* 0x000f22000c1e1900 */
[----:B------:R-:W-:Y:S01]  /*0a80*/  IADD3 R17, PT, PT, R17, 0x4, RZ ;  /* 0x0000000411117810 */ /* 0x000fe20007ffe0ff */
[----:B---3--:R-:W-:-:S04]  /*0a90*/  FADD R11, R20, -R11 ;  /* 0x8000000b140b7221 */ /* 0x008fc80000000000 */
[----:B------:R-:W-:Y:S01]  /*0aa0*/  FFMA R11, R11, R11, R16 ;  /* 0x0000000b0b0b7223 */ /* 0x000fe20000000010 */
[----:B--2---:R-:W-:-:S04]  /*0ab0*/  FADD R14, R14, -R19 ;  /* 0x800000130e0e7221 */ /* 0x004fc80000000000 */
[----:B------:R-:W-:Y:S01]  /*0ac0*/  FFMA R11, R14, R14, R11 ;  /* 0x0000000e0e0b7223 */ /* 0x000fe2000000000b */
[----:B----4-:R-:W-:-:S04]  /*0ad0*/  FADD R10, R24, -R27 ;  /* 0x8000001b180a7221 */ /* 0x010fc80000000000 */
[----:B------:R-:W-:Y:S01]  /*0ae0*/  FFMA R11, R10, R10, R11 ;  /* 0x0000000a0a0b7223 */ /* 0x000fe2000000000b */
[----:B------:R-:W-:-:S04]  /*0af0*/  FADD R16, R12, -R29 ;  /* 0x8000001d0c107221 */ /* 0x000fc80000000000 */
[----:B------:R-:W-:-:S07]  /*0b00*/  FFMA R16, R16, R16, R11 ;  /* 0x0000001010107223 */ /* 0x000fce000000000b */
.L_x_6:
[----:B------:R-:W-:Y:S05]  /*0b10*/  @!P1 BRA `(.L_x_3) ;  /* 0x0000000000749947 */ /* 0x000fea0003800000 */
[----:B------:R-:W-:Y:S02]  /*0b20*/  ISETP.NE.AND P0, PT, R26, 0x1, PT ;  /* 0x000000011a00780c */ /* 0x000fe40003f05270 */
[----:B------:R-:W-:-:S04]  /*0b30*/  LOP3.LUT R10, R8, 0x1, RZ, 0xc0, !PT ;  /* 0x00000001080a7812 */ /* 0x000fc800078ec0ff */
[----:B------:R-:W-:-:S07]  /*0b40*/  ISETP.NE.U32.AND P1, PT, R10, 0x1, PT ;  /* 0x000000010a00780c */ /* 0x000fce0003f25070 */
[----:B------:R-:W0:Y:S01]  /*0b50*/  @P0 LDC.64 R18, c[0x0][0x388] ;  /* 0x0000e200ff120b82 */ /* 0x000e220000000a00 */
[----:B-----5:R-:W-:Y:S01]  /*0b60*/  @P0 IMAD R14, R9, R17, R2 ;  /* 0x00000011090e0224 */ /* 0x020fe200078e0202 */
[----:B------:R-:W-:-:S04]  /*0b70*/  @P0 IADD3 R17, PT, PT, R17, 0x2, RZ ;  /* 0x0000000211110810 */ /* 0x000fc80007ffe0ff */
[-C--:B------:R-:W-:Y:S01]  /*0b80*/  @P0 IADD3 R13, PT, PT, R5, R14.reuse, RZ ;  /* 0x0000000e050d0210 */ /* 0x080fe20007ffe0ff */
[C---:B------:R-:W-:Y:S01]  /*0b90*/  @!P1 IMAD R17, R9.reuse, R17, R2 ;  /* 0x0000001109119224 */ /* 0x040fe200078e0202 */
[----:B------:R-:W1:Y:S01]  /*0ba0*/  @!P1 LDC.64 R10, c[0x0][0x388] ;  /* 0x0000e200ff0a9b82 */ /* 0x000e620000000a00 */
[----:B------:R-:W-:Y:S02]  /*0bb0*/  @P0 IADD3 R21, PT, PT, R9, R14, RZ ;  /* 0x0000000e09150210 */ /* 0x000fe40007ffe0ff */
[----:B------:R-:W-:Y:S02]  /*0bc0*/  @!P1 IMAD.IADD R5, R5, 0x1, R17 ;  /* 0x0000000105059824 */ /* 0x000fe400078e0211 */
[----:B0-----:R-:W-:-:S04]  /*0bd0*/  @P0 IMAD.WIDE R12, R13, 0x4, R18 ;  /* 0x000000040d0c0825 */ /* 0x001fc800078e0212 */
[----:B------:R-:W-:-:S04]  /*0be0*/  @P0 IMAD.WIDE.U32 R14, R14, 0x4, R18 ;  /* 0x000000040e0e0825 */ /* 0x000fc800078e0012 */
[----:B------:R-:W-:Y:S02]  /*0bf0*/  @P0 IMAD.WIDE.U32 R18, R21, 0x4, R18 ;  /* 0x0000000415120825 */ /* 0x000fe400078e0012 */
[----:B------:R-:W2:Y:S02]  /*0c00*/  @P0 LDG.E R14, desc[UR6][R14.64] ;  /* 0x000000060e0e0981 */ /* 0x000ea4000c1e1900 */
[----:B------:R-:W-:Y:S02]  /*0c10*/  @P0 IMAD.WIDE R20, R9, 0x4, R12 ;  /* 0x0000000409140825 */ /* 0x000fe400078e020c */
[----:B------:R-:W2:Y:S02]  /*0c20*/  @P0 LDG.E R13, desc[UR6][R12.64] ;  /* 0x000000060c0d0981 */ /* 0x000ea4000c1e1900 */
[--C-:B-1----:R-:W-:Y:S02]  /*0c30*/  @!P1 IMAD.WIDE.U32 R22, R17, 0x4, R10.reuse ;  /* 0x0000000411169825 */ /* 0x102fe400078e000a */
[----:B------:R-:W3:Y:S02]  /*0c40*/  @P0 LDG.E R18, desc[UR6][R18.64] ;  /* 0x0000000612120981 */ /* 0x000ee4000c1e1900 */
[----:B------:R-:W-:-:S02]  /*0c50*/  @!P1 IMAD.WIDE R10, R5, 0x4, R10 ;  /* 0x00000004050a9825 */ /* 0x000fc400078e020a */
[----:B------:R-:W3:Y:S04]  /*0c60*/  @P0 LDG.E R21, desc[UR6][R20.64] ;  /* 0x0000000614150981 */ /* 0x000ee8000c1e1900 */
[----:B------:R-:W4:Y:S04]  /*0c70*/  @!P1 LDG.E R22, desc[UR6][R22.64] ;  /* 0x0000000616169981 */ /* 0x000f28000c1e1900 */
[----:B------:R-:W4:Y:S01]  /*0c80*/  @!P1 LDG.E R11, desc[UR6][R10.64] ;  /* 0x000000060a0b9981 */ /* 0x000f22000c1e1900 */
[----:B--2---:R-:W-:-:S04]  /*0c90*/  @P0 FADD R5, R14, -R13 ;  /* 0x8000000d0e050221 */ /* 0x004fc80000000000 */
[----:B------:R-:W-:Y:S01]  /*0ca0*/  @P0 FFMA R5, R5, R5, R16 ;  /* 0x0000000505050223 */ /* 0x000fe20000000010 */
[----:B---3--:R-:W-:-:S04]  /*0cb0*/  @P0 FADD R24, R18, -R21 ;  /* 0x8000001512180221 */ /* 0x008fc80000000000 */
[----:B------:R-:W-:Y:S01]  /*0cc0*/  @P0 FFMA R16, R24, R24, R5 ;  /* 0x0000001818100223 */ /* 0x000fe20000000005 */
[----:B----4-:R-:W-:-:S04]  /*0cd0*/  @!P1 FADD R5, R22, -R11 ;  /* 0x8000000b16059221 */ /* 0x010fc80000000000 */
[----:B------:R-:W-:-:S07]  /*0ce0*/  @!P1 FFMA R16, R5, R5, R16 ;  /* 0x0000000505109223 */ /* 0x000fce0000000010 */
.L_x_3:
[----:B------:R-:W-:Y:S01]  /*0cf0*/  MOV R10, 0x32c6a259 ;  /* 0x32c6a259000a7802 */ /* 0x000fe20000000f00 */
[----:B------:R-:W-:Y:S01]  /*0d00*/  FMUL R5, R16, R16 ;  /* 0x0000001010057220 */ /* 0x000fe20000400000 */
[----:B-----5:R-:W-:Y:S01]  /*0d10*/  MOV R9, 0x4c24f772 ;  /* 0x4c24f77200097802 */ /* 0x020fe20000000f00 */
[----:B------:R-:W-:Y:S02]  /*0d20*/  BSSY.RECONVERGENT B2, `(.L_x_7) ;  /* 0x000000c000027945 */ /* 0x000fe40003800200 */
[----:B------:R-:W0:Y:S02]  /*0d30*/  FCHK P0, R5, 43245000 ;  /* 0x4c24f77205007902 */ /* 0x000e240000000000 */
[----:B------:R-:W-:-:S04]  /*0d40*/  FFMA R9, R10, -R9, 1 ;  /* 0x3f8000000a097423 */ /* 0x000fc80000000809 */
[----:B------:R-:W-:-:S04]  /*0d50*/  FFMA R10, R9, R10, 2.3124060888335407071e-08 ;  /* 0x32c6a259090a7423 */ /* 0x000fc8000000000a */
[----:B------:R-:W-:-:S04]  /*0d60*/  FFMA R9, R5, R10, RZ ;  /* 0x0000000a05097223 */ /* 0x000fc800000000ff */
[----:B------:R-:W-:-:S04]  /*0d70*/  FFMA R11, R9, -43245000, R5 ;  /* 0xcc24f772090b7823 */ /* 0x000fc80000000005 */
[----:B------:R-:W-:Y:S01]  /*0d80*/  FFMA R9, R10, R11, R9 ;  /* 0x0000000b0a097223 */ /* 0x000fe20000000009 */
[----:B0-----:R-:W-:Y:S06]  /*0d90*/  @!P0 BRA `(.L_x_8) ;  /* 0x0000000000108947 */ /* 0x001fec0003800000 */
[----:B------:R-:W-:Y:S01]  /*0da0*/  HFMA2 R10, -RZ, RZ, 16.5625, -30496 ;  /* 0x4c24f772ff0a7431 */ /* 0x000fe200000001ff */
[----:B------:R-:W-:-:S07]  /*0db0*/  MOV R12, 0xdd0 ;  /* 0x00000dd0000c7802 */ /* 0x000fce0000000f00 */
[----:B------:R-:W-:Y:S05]  /*0dc0*/  CALL.REL.NOINC `($__internal_0_$__cuda_sm3x_div_rn_noftz_f32_slowpath) ;  /* 0x0000000400347944 */ /* 0x000fea0003c00000 */
[----:B------:R-:W-:-:S07]  /*0dd0*/  MOV R9, R5 ;  /* 0x0000000500097202 */ /* 0x000fce0000000f00 */
.L_x_8:
[----:B------:R-:W-:Y:S05]  /*0de0*/  BSYNC.RECONVERGENT B2 ;  /* 0x0000000000027941 */ /* 0x000fea0003800200 */
.L_x_7:
[----:B------:R-:W-:-:S13]  /*0df0*/  FSETP.GE.AND P0, PT, R9, 4.6100001335144042969, PT ;  /* 0x4093851f0900780b */ /* 0x000fda0003f06000 */
[----:B------:R-:W-:Y:S05]  /*0e00*/  @P0 BRA `(.L_x_2) ;  /* 0x0000000000900947 */ /* 0x000fea0003800000 */
[----:B------:R-:W0:Y:S02]  /*0e10*/  LDC.64 R10, c[0x0][0x398] ;  /* 0x0000e600ff0a7b82 */ /* 0x000e240000000a00 */
[----:B0-----:R-:W-:-:S06]  /*0e20*/  IMAD.WIDE.U32 R10, R4, 0x4, R10 ;  /* 0x00000004040a7825 */ /* 0x001fcc00078e000a */
[----:B------:R-:W2:Y:S01]  /*0e30*/  LDG.E R10, desc[UR6][R10.64] ;  /* 0x000000060a0a7981 */ /* 0x000ea2000c1e1900 */
[----:B------:R-:W-:Y:S02]  /*0e40*/  HFMA2 R12, -RZ, RZ, 0.96630859375, -0.0022525787353515625 ;  /* 0x3bbb989dff0c7431 */ /* 0x000fe400000001ff */
[----:B------:R-:W-:Y:S01]  /*0e50*/  IMAD.MOV.U32 R14, RZ, RZ, 0x437c0000 ;  /* 0x437c0000ff0e7424 */ /* 0x000fe200078e00ff */
[----:B------:R-:W-:Y:S02]  /*0e60*/  ISETP.GE.AND P0, PT, R8, 0x1, PT ;  /* 0x000000010800780c */ /* 0x000fe40003f06270 */
[----:B------:R-:W-:-:S04]  /*0e70*/  FFMA.SAT R5, R9, -R12, 0.5 ;  /* 0x3f00000009057423 */ /* 0x000fc8000000280c */
[----:B------:R-:W-:-:S04]  /*0e80*/  FFMA.RM R5, R5, R14, 12582913 ;  /* 0x4b40000105057423 */ /* 0x000fc8000000400e */
[C---:B------:R-:W-:Y:S01]  /*0e90*/  FADD R12, R5.reuse, -12583039 ;  /* 0xcb40007f050c7421 */ /* 0x040fe20000000000 */
[----:B------:R-:W-:-:S03]  /*0ea0*/  SHF.L.U32 R5, R5, 0x17, RZ ;  /* 0x0000001705057819 */ /* 0x000fc600000006ff */
[----:B------:R-:W-:-:S04]  /*0eb0*/  FFMA R12, R9, -1.4426950216293334961, -R12 ;  /* 0xbfb8aa3b090c7823 */ /* 0x000fc8000000080c */
[----:B------:R-:W-:-:S06]  /*0ec0*/  FFMA R12, R9, -1.925963033500011079e-08, R12 ;  /* 0xb2a57060090c7823 */ /* 0x000fcc000000000c */
[----:B------:R-:W0:Y:S01]  /*0ed0*/  MUFU.EX2 R12, R12 ;  /* 0x0000000c000c7308 */ /* 0x000e220000000800 */
[----:B--2---:R-:W-:Y:S01]  /*0ee0*/  FMUL R7, R7, R10 ;  /* 0x0000000a07077220 */ /* 0x004fe20000400000 */
[----:B0-----:R-:W-:-:S04]  /*0ef0*/  FMUL R10, R5, R12 ;  /* 0x0000000c050a7220 */ /* 0x001fc80000400000 */
[----:B------:R-:W-:-:S04]  /*0f00*/  FMUL R14, R7, R10 ;  /* 0x0000000a070e7220 */ /* 0x000fc80000400000 */
[----:B------:R-:W-:Y:S01]  /*0f10*/  FADD R0, R0, R14 ;  /* 0x0000000e00007221 */ /* 0x000fe20000000000 */
[----:B------:R-:W-:Y:S06]  /*0f20*/  @!P0 BRA `(.L_x_2) ;  /* 0x0000000000488947 */ /* 0x000fec0003800000 */
[----:B------:R-:W0:Y:S01]  /*0f30*/  LDC.64 R8, c[0x0][0x3a0] ;  /* 0x0000e800ff087b82 */ /* 0x000e220000000a00 */
[----:B------:R-:W-:-:S05]  /*0f40*/  UMOV UR4, URZ ;  /* 0x000000ff00047c82 */ /* 0x000fca0008000000 */
.L_x_9:
[----:B0-----:R-:W2:Y:S01]  /*0f50*/  LDG.E R3, desc[UR6][R8.64+0x14] ;  /* 0x0000140608037981 */ /* 0x001ea2000c1e1900 */
[----:B------:R-:W0:Y:S08]  /*0f60*/  LDC.64 R10, c[0x0][0x388] ;  /* 0x0000e200ff0a7b82 */ /* 0x000e300000000a00 */
[----:B------:R-:W1:Y:S01]  /*0f70*/  LDC.64 R12, c[0x0][0x380] ;  /* 0x0000e000ff0c7b82 */ /* 0x000e620000000a00 */
[----:B--2---:R-:W-:-:S02]  /*0f80*/  IMAD R5, R3, UR4, R6 ;  /* 0x0000000403057c24 */ /* 0x004fc4000f8e0206 */
[----:B------:R-:W-:Y:S02]  /*0f90*/  IMAD R3, R3, UR4, R2 ;  /* 0x0000000403037c24 */ /* 0x000fe4000f8e0202 */
[----:B0-----:R-:W-:-:S04]  /*0fa0*/  IMAD.WIDE R10, R5, 0x4, R10 ;  /* 0x00000004050a7825 */ /* 0x001fc800078e020a */
[----:B-1----:R-:W-:Y:S02]  /*0fb0*/  IMAD.WIDE.U32 R12, R3, 0x4, R12 ;  /* 0x00000004030c7825 */ /* 0x002fe400078e000c */
[----:B------:R-:W2:Y:S04]  /*0fc0*/  LDG.E R10, desc[UR6][R10.64] ;  /* 0x000000060a0a7981 */ /* 0x000ea8000c1e1900 */
[----:B------:R-:W2:Y:S02]  /*0fd0*/  LDG.E R3, desc[UR6][R12.64] ;  /* 0x000000060c037981 */ /* 0x000ea4000c1e1900 */
[----:B--2---:R-:W-:-:S05]  /*0fe0*/  FFMA R3, R14, R10, R3 ;  /* 0x0000000a0e037223 */ /* 0x004fca0000000003 */
[----:B------:R1:W-:Y:S04]  /*0ff0*/  STG.E desc[UR6][R12.64], R3 ;  /* 0x000000030c007986 */ /* 0x0003e8000c101906 */
[----:B------:R-:W2:Y:S01]  /*1000*/  LDG.E R5, desc[UR6][R8.64+0x24] ;  /* 0x0000240608057981 */ /* 0x000ea2000c1e1900 */
[----:B------:R-:W-:-:S06]  /*1010*/  UIADD3 UR4, UPT, UPT, UR4, 0x1, URZ ;  /* 0x0000000104047890 */ /* 0x000fcc000fffe0ff */
[----:B--2---:R-:W-:-:S13]  /*1020*/  ISETP.LE.AND P0, PT, R5, UR4, PT ;  /* 0x0000000405007c0c */ /* 0x004fda000bf03270 */
[----:B-1----:R-:W-:Y:S05]  /*1030*/  @!P0 BRA `(.L_x_9) ;  /* 0xfffffffc00c48947 */ /* 0x002fea000383ffff */
[----:B------:R0:W5:Y:S02]  /*1040*/  LDG.E R3, desc[UR6][R8.64+0x18] ;  /* 0x0000180608037981 */ /* 0x000164000c1e1900 */
.L_x_2:
[----:B------:R-:W-:Y:S05]  /*1050*/  BSYNC.RECONVERGENT B1 ;  /* 0x0000000000017941 */ /* 0x000fea0003800200 */
.L_x_1:
[----:B------:R-:W-:-:S04]  /*1060*/  IADD3 R4, PT, PT, R4, 0x1, RZ ;  /* 0x0000000104047810 */ /* 0x000fc80007ffe0ff */
[----:B-----5:R-:W-:-:S13]  /*1070*/  ISETP.GE.AND P0, PT, R4, R3, PT ;  /* 0x000000030400720c */ /* 0x020fda0003f06270 */
[----:B------:R-:W-:Y:S05]  /*1080*/  @!P0 BRA `(.L_x_10) ;  /* 0xfffffff000b08947 */ /* 0x000fea000383ffff */
[----:B------:R-:W-:Y:S05]  /*1090*/  BSYNC.RECONVERGENT B0 ;  /* 0x0000000000007941 */ /* 0x000fea0003800200 */
.L_x_0:
[----:B------:R-:W1:Y:S02]  /*10a0*/  LDC.64 R4, c[0x0][0x3a0] ;  /* 0x0000e800ff047b82 */ /* 0x000e640000000a00 */
[----:B-1----:R-:W2:Y:S02]  /*10b0*/  LDG.E R4, desc[UR6][R4.64+0x24] ;  /* 0x0000240604047981 */ /* 0x002ea4000c1e1900 */
[----:B--2---:R-:W-:-:S13]  /*10c0*/  ISETP.GE.AND P0, PT, R4, 0x1, PT ;  /* 0x000000010400780c */ /* 0x004fda0003f06270 */
[----:B------:R-:W-:Y:S05]  /*10d0*/  @!P0 EXIT ;  /* 0x000000000000894d */ /* 0x000fea0003800000 */
[----:B------:R-:W1:Y:S01]  /*10e0*/  LDC.64 R6, c[0x0][0x380] ;  /* 0x0000e000ff067b82 */ /* 0x000e620000000a00 */
[----:B------:R-:W-:-:S05]  /*10f0*/  UMOV UR4, URZ ;  /* 0x000000ff00047c82 */ /* 0x000fca0008000000 */
.L_x_13:
[----:B------:R-:W2:Y:S02]  /*1100*/  LDC.64 R10, c[0x0][0x3a0] ;  /* 0x0000e800ff0a7b82 */ /* 0x000ea40000000a00 */
[----:B--2---:R-:W0:Y:S01]  /*1110*/  LDG.E R11, desc[UR6][R10.64+0x14] ;  /* 0x000014060a0b7981 */ /* 0x004e22000c1e1900 */
[----:B------:R-:W2:Y:S01]  /*1120*/  MUFU.RCP R3, R0 ;  /* 0x0000000000037308 */ /* 0x000ea20000001000 */
[----:B0-----:R-:W-:-:S04]  /*1130*/  IMAD R9, R11, UR4, R2 ;  /* 0x000000040b097c24 */ /* 0x001fc8000f8e0202 */
[----:B-1----:R-:W-:-:S05]  /*1140*/  IMAD.WIDE.U32 R8, R9, 0x4, R6 ;  /* 0x0000000409087825 */ /* 0x002fca00078e0006 */
[----:B------:R-:W3:Y:S01]  /*1150*/  LDG.E R5, desc[UR6][R8.64] ;  /* 0x0000000608057981 */ /* 0x000ee2000c1e1900 */
[C---:B--2---:R-:W-:Y:S01]  /*1160*/  FFMA R4, R3.reuse, -R0, 1 ;  /* 0x3f80000003047423 */ /* 0x044fe20000000800 */
[----:B------:R-:W-:Y:S03]  /*1170*/  BSSY.RECONVERGENT B0, `(.L_x_11) ;  /* 0x000000b000007945 */ /* 0x000fe60003800200 */
[----:B------:R-:W-:Y:S01]  /*1180*/  FFMA R4, R3, R4, R3 ;  /* 0x0000000403047223 */ /* 0x000fe20000000003 */
[----:B---3--:R-:W0:Y:S03]  /*1190*/  FCHK P0, R5, R0 ;  /* 0x0000000005007302 */ /* 0x008e260000000000 */
[----:B------:R-:W-:-:S04]  /*11a0*/  FFMA R3, R5, R4, RZ ;  /* 0x0000000405037223 */ /* 0x000fc800000000ff */
[----:B------:R-:W-:-:S04]  /*11b0*/  FFMA R12, R3, -R0, R5 ;  /* 0x80000000030c7223 */ /* 0x000fc80000000005 */
[----:B------:R-:W-:Y:S01]  /*11c0*/  FFMA R3, R4, R12, R3 ;  /* 0x0000000c04037223 */ /* 0x000fe20000000003 */
[----:B0-----:R-:W-:Y:S06]  /*11d0*/  @!P0 BRA `(.L_x_12) ;  /* 0x0000000000108947 */ /* 0x001fec0003800000 */
[----:B------:R-:W-:Y:S02]  /*11e0*/  MOV R10, R0 ;  /* 0x00000000000a7202 */ /* 0x000fe40000000f00 */
[----:B------:R-:W-:-:S07]  /*11f0*/  MOV R12, 0x1210 ;  /* 0x00001210000c7802 */ /* 0x000fce0000000f00 */
[----:B------:R-:W-:Y:S05]  /*1200*/  CALL.REL.NOINC `($__internal_0_$__cuda_sm3x_div_rn_noftz_f32_slowpath) ;  /* 0x0000000000247944 */ /* 0x000fea0003c00000 */
[----:B------:R-:W-:-:S07]  /*1210*/  MOV R3, R5 ;  /* 0x0000000500037202 */ /* 0x000fce0000000f00 */
.L_x_12:
[----:B------:R-:W-:Y:S05]  /*1220*/  BSYNC.RECONVERGENT B0 ;  /* 0x0000000000007941 */ /* 0x000fea0003800200 */
.L_x_11:
[----:B------:R-:W0:Y:S01]  /*1230*/  LDC.64 R4, c[0x0][0x3a0] ;  /* 0x0000e800ff047b82 */ /* 0x000e220000000a00 */
[----:B------:R2:W-:Y:S04]  /*1240*/  STG.E desc[UR6][R8.64], R3 ;  /* 0x0000000308007986 */ /* 0x0005e8000c101906 */
[----:B0-----:R-:W3:Y:S01]  /*1250*/  LDG.E R4, desc[UR6][R4.64+0x24] ;  /* 0x0000240604047981 */ /* 0x001ee2000c1e1900 */
[----:B------:R-:W-:-:S06]  /*1260*/  UIADD3 UR4, UPT, UPT, UR4, 0x1, URZ ;  /* 0x0000000104047890 */ /* 0x000fcc000fffe0ff */
[----:B---3--:R-:W-:-:S13]  /*1270*/  ISETP.LE.AND P0, PT, R4, UR4, PT ;  /* 0x0000000404007c0c */ /* 0x008fda000bf03270 */
[----:B--2---:R-:W-:Y:S05]  /*1280*/  @!P0 BRA `(.L_x_13) ;  /* 0xfffffffc009c8947 */ /* 0x004fea000383ffff */
[----:B------:R-:W-:Y:S05]  /*1290*/  EXIT ;  /* 0x000000000000794d */ /* 0x000fea0003800000 */
        .weak           $__internal_0_$__cuda_sm3x_div_rn_noftz_f32_slowpath
        .type           $__internal_0_$__cuda_sm3x_div_rn_noftz_f32_slowpath,@function
        .size           $__internal_0_$__cuda_sm3x_div_rn_noftz_f32_slowpath,(.L_x_26 - $__internal_0_$__cuda_sm3x_div_rn_noftz_f32_slowpath)
$__internal_0_$__cuda_sm3x_div_rn_noftz_f32_slowpath:
[----:B------:R-:W-:Y:S01]  /*12a0*/  SHF.R.U32.HI R11, RZ, 0x17, R10 ;  /* 0x00000017ff0b7819 */ /* 0x000fe2000001160a */
[----:B------:R-:W-:Y:S01]  /*12b0*/  BSSY.RECONVERGENT B3, `(.L_x_14) ;  /* 0x0000062000037945 */ /* 0x000fe20003800200 */
[----:B------:R-:W-:Y:S02]  /*12c0*/  SHF.R.U32.HI R13, RZ, 0x17, R5 ;  /* 0x00000017ff0d7819 */ /* 0x000fe40000011605 */
[----:B------:R-:W-:Y:S02]  /*12d0*/  LOP3.LUT R11, R11, 0xff, RZ, 0xc0, !PT ;  /* 0x000000ff0b0b7812 */ /* 0x000fe400078ec0ff */
[----:B------:R-:W-:Y:S02]  /*12e0*/  LOP3.LUT R14, R13, 0xff, RZ, 0xc0, !PT ;  /* 0x000000ff0d0e7812 */ /* 0x000fe400078ec0ff */
[----:B------:R-:W-:Y:S02]  /*12f0*/  IADD3 R16, PT, PT, R11, -0x1, RZ ;  /* 0xffffffff0b107810 */ /* 0x000fe40007ffe0ff */
[----:B------:R-:W-:-:S02]  /*1300*/  IADD3 R15, PT, PT, R14, -0x1, RZ ;  /* 0xffffffff0e0f7810 */ /* 0x000fc40007ffe0ff */
[----:B------:R-:W-:-:S04]  /*1310*/  ISETP.GT.U32.AND P0, PT, R16, 0xfd, PT ;  /* 0x000000fd1000780c */ /* 0x000fc80003f04070 */
[----:B------:R-:W-:-:S13]  /*1320*/  ISETP.GT.U32.OR P0, PT, R15, 0xfd, P0 ;  /* 0x000000fd0f00780c */ /* 0x000fda0000704470 */
[----:B------:R-:W-:Y:S01]  /*1330*/  @!P0 IMAD.MOV.U32 R13, RZ, RZ, RZ ;  /* 0x000000ffff0d8224 */ /* 0x000fe200078e00ff */
[----:B------:R-:W-:Y:S06]  /*1340*/  @!P0 BRA `(.L_x_15) ;  /* 0x00000000005c8947 */ /* 0x000fec0003800000 */
[----:B------:R-:W-:Y:S02]  /*1350*/  FSETP.GTU.FTZ.AND P0, PT, |R5|, +INF , PT ;  /* 0x7f8000000500780b */ /* 0x000fe40003f1c200 */
[----:B------:R-:W-:-:S04]  /*1360*/  FSETP.GTU.FTZ.AND P1, PT, |R10|, +INF , PT ;  /* 0x7f8000000a00780b */ /* 0x000fc80003f3c200 */
[----:B------:R-:W-:-:S13]  /*1370*/  PLOP3.LUT P0, PT, P0, P1, PT, 0xf8, 0x8f ;  /* 0x00000000008f781c */ /* 0x000fda0000703f70 */
[----:B------:R-:W-:Y:S05]  /*1380*/  @P0 BRA `(.L_x_16) ;  /* 0x00000004004c0947 */ /* 0x000fea0003800000 */
[----:B------:R-:W-:-:S13]  /*1390*/  LOP3.LUT P0, RZ, R10, 0x7fffffff, R5, 0xc8, !PT ;  /* 0x7fffffff0aff7812 */ /* 0x000fda000780c805 */
[----:B------:R-:W-:Y:S05]  /*13a0*/  @!P0 BRA `(.L_x_17) ;  /* 0x00000004003c8947 */ /* 0x000fea0003800000 */
[C---:B------:R-:W-:Y:S02]  /*13b0*/  FSETP.NEU.FTZ.AND P2, PT, |R5|.reuse, +INF , PT ;  /* 0x7f8000000500780b */ /* 0x040fe40003f5d200 */
[----:B------:R-:W-:Y:S02]  /*13c0*/  FSETP.NEU.FTZ.AND P1, PT, |R10|, +INF , PT ;  /* 0x7f8000000a00780b */ /* 0x000fe40003f3d200 */
[----:B------:R-:W-:-:S11]  /*13d0*/  FSETP.NEU.FTZ.AND P0, PT, |R5|, +INF , PT ;  /* 0x7f8000000500780b */ /* 0x000fd60003f1d200 */
[----:B------:R-:W-:Y:S05]  /*13e0*/  @!P1 BRA !P2, `(.L_x_17) ;  /* 0x00000004002c9947 */ /* 0x000fea0005000000 */
[----:B------:R-:W-:-:S04]  /*13f0*/  LOP3.LUT P2, RZ, R5, 0x7fffffff, RZ, 0xc0, !PT ;  /* 0x7fffffff05ff7812 */ /* 0x000fc8000784c0ff */
[----:B------:R-:W-:-:S13]  /*1400*/  PLOP3.LUT P1, PT, P1, P2, PT, 0x2f, 0xf2 ;  /* 0x0000000000f2781c */ /* 0x000fda0000f24577 */
[----:B------:R-:W-:Y:S05]  /*1410*/  @P1 BRA `(.L_x_18) ;  /* 0x0000000400181947 */ /* 0x000fea0003800000 */
[----:B------:R-:W-:-:S04]  /*1420*/  LOP3.LUT P1, RZ, R10, 0x7fffffff, RZ, 0xc0, !PT ;  /* 0x7fffffff0aff7812 */ /* 0x000fc8000782c0ff */
[----:B------:R-:W-:-:S13]  /*1430*/  PLOP3.LUT P0, PT, P0, P1, PT, 0x2f, 0xf2 ;  /* 0x0000000000f2781c */ /* 0x000fda0000702577 */
[----:B------:R-:W-:Y:S05]  /*1440*/  @P0 BRA `(.L_x_19) ;  /* 0x0000000400000947 */ /* 0x000fea0003800000 */
[----:B------:R-:W-:Y:S02]  /*1450*/  ISETP.GE.AND P0, PT, R15, RZ, PT ;  /* 0x000000ff0f00720c */ /* 0x000fe40003f06270 */
[----:B------:R-:W-:-:S11]  /*1460*/  ISETP.GE.AND P1, PT, R16, RZ, PT ;  /* 0x000000ff1000720c */ /* 0x000fd60003f26270 */
[----:B------:R-:W-:Y:S01]  /*1470*/  @P0 MOV R13, RZ ;  /* 0x000000ff000d0202 */ /* 0x000fe20000000f00 */
[----:B------:R-:W-:Y:S01]  /*1480*/  @!P0 FFMA R5, R5, 1.84467440737095516160e+19, RZ ;  /* 0x5f80000005058823 */ /* 0x000fe200000000ff */
[----:B------:R-:W-:Y:S01]  /*1490*/  @!P0 MOV R13, 0xffffffc0 ;  /* 0xffffffc0000d8802 */ /* 0x000fe20000000f00 */
[----:B------:R-:W-:-:S03]  /*14a0*/  @!P1 FFMA R10, R10, 1.84467440737095516160e+19, RZ ;  /* 0x5f8000000a0a9823 */ /* 0x000fc600000000ff */
[----:B------:R-:W-:-:S07]  /*14b0*/  @!P1 IADD3 R13, PT, PT, R13, 0x40, RZ ;  /* 0x000000400d0d9810 */ /* 0x000fce0007ffe0ff */
.L_x_15:
[----:B------:R-:W-:Y:S01]  /*14c0*/  LEA R15, R11, 0xc0800000, 0x17 ;  /* 0xc08000000b0f7811 */ /* 0x000fe200078eb8ff */
[----:B------:R-:W-:Y:S01]  /*14d0*/  BSSY.RECONVERGENT B4, `(.L_x_20) ;  /* 0x0000036000047945 */ /* 0x000fe20003800200 */
[----:B------:R-:W-:Y:S02]  /*14e0*/  IADD3 R14, PT, PT, R14, -0x7f, RZ ;  /* 0xffffff810e0e7810 */ /* 0x000fe40007ffe0ff */
[----:B------:R-:W-:-:S03]  /*14f0*/  IADD3 R16, PT, PT, -R15, R10, RZ ;  /* 0x0000000a0f107210 */ /* 0x000fc60007ffe1ff */
[----:B------:R-:W-:Y:S01]  /*1500*/  IMAD R5, R14, -0x800000, R5 ;  /* 0xff8000000e057824 */ /* 0x000fe200078e0205 */
[----:B------:R-:W0:Y:S01]  /*1510*/  MUFU.RCP R10, R16 ;  /* 0x00000010000a7308 */ /* 0x000e220000001000 */
[----:B------:R-:W-:Y:S01]  /*1520*/  FADD.FTZ R18, -R16, -RZ ;  /* 0x800000ff10127221 */ /* 0x000fe20000010100 */
[----:B------:R-:W-:-:S04]  /*1530*/  IADD3 R14, PT, PT, R14, 0x7f, -R11 ;  /* 0x0000007f0e0e7810 */ /* 0x000fc80007ffe80b */
[----:B------:R-:W-:Y:S01]  /*1540*/  IADD3 R14, PT, PT, R14, R13, RZ ;  /* 0x0000000d0e0e7210 */ /* 0x000fe20007ffe0ff */
[----:B0-----:R-:W-:-:S04]  /*1550*/  FFMA R15, R10, R18, 1 ;  /* 0x3f8000000a0f7423 */ /* 0x001fc80000000012 */
[----:B------:R-:W-:-:S04]  /*1560*/  FFMA R10, R10, R15, R10 ;  /* 0x0000000f0a0a7223 */ /* 0x000fc8000000000a */
[----:B------:R-:W-:-:S04]  /*1570*/  FFMA R15, R5, R10, RZ ;  /* 0x0000000a050f7223 */ /* 0x000fc800000000ff */
[----:B------:R-:W-:-:S04]  /*1580*/  FFMA R17, R18, R15, R5 ;  /* 0x0000000f12117223 */ /* 0x000fc80000000005 */
[----:B------:R-:W-:-:S04]  /*1590*/  FFMA R15, R10, R17, R15 ;  /* 0x000000110a0f7223 */ /* 0x000fc8000000000f */
[----:B------:R-:W-:-:S04]  /*15a0*/  FFMA R18, R18, R15, R5 ;  /* 0x0000000f12127223 */ /* 0x000fc80000000005 */
[----:B------:R-:W-:-:S05]  /*15b0*/  FFMA R5, R10, R18, R15 ;  /* 0x000000120a057223 */ /* 0x000fca000000000f */
[----:B------:R-:W-:-:S04]  /*15c0*/  SHF.R.U32.HI R11, RZ, 0x17, R5 ;  /* 0x00000017ff0b7819 */ /* 0x000fc80000011605 */
[----:B------:R-:W-:-:S05]  /*15d0*/  LOP3.LUT R11, R11, 0xff, RZ, 0xc0, !PT ;  /* 0x000000ff0b0b7812 */ /* 0x000fca00078ec0ff */
[----:B------:R-:W-:-:S05]  /*15e0*/  IMAD.IADD R16, R11, 0x1, R14 ;  /* 0x000000010b107824 */ /* 0x000fca00078e020e */
[----:B------:R-:W-:-:S04]  /*15f0*/  IADD3 R11, PT, PT, R16, -0x1, RZ ;  /* 0xffffffff100b7810 */ /* 0x000fc80007ffe0ff */
[----:B------:R-:W-:-:S13]  /*1600*/  ISETP.GE.U32.AND P0, PT, R11, 0xfe, PT ;  /* 0x000000fe0b00780c */ /* 0x000fda0003f06070 */
[----:B------:R-:W-:Y:S05]  /*1610*/  @!P0 BRA `(.L_x_21) ;  /* 0x0000000000808947 */ /* 0x000fea0003800000 */
[----:B------:R-:W-:-:S13]  /*1620*/  ISETP.GT.AND P0, PT, R16, 0xfe, PT ;  /* 0x000000fe1000780c */ /* 0x000fda0003f04270 */
[----:B------:R-:W-:Y:S05]  /*1630*/  @P0 BRA `(.L_x_22) ;  /* 0x00000000006c0947 */ /* 0x000fea0003800000 */
[----:B------:R-:W-:-:S13]  /*1640*/  ISETP.GE.AND P0, PT, R16, 0x1, PT ;  /* 0x000000011000780c */ /* 0x000fda0003f06270 */
[----:B------:R-:W-:Y:S05]  /*1650*/  @P0 BRA `(.L_x_23) ;  /* 0x0000000000740947 */ /* 0x000fea0003800000 */
[----:B------:R-:W-:Y:S02]  /*1660*/  ISETP.GE.AND P0, PT, R16, -0x18, PT ;  /* 0xffffffe81000780c */ /* 0x000fe40003f06270 */
[----:B------:R-:W-:-:S11]  /*1670*/  LOP3.LUT R5, R5, 0x80000000, RZ, 0xc0, !PT ;  /* 0x8000000005057812 */ /* 0x000fd600078ec0ff */
[----:B------:R-:W-:Y:S05]  /*1680*/  @!P0 BRA `(.L_x_23) ;  /* 0x0000000000688947 */ /* 0x000fea0003800000 */
[-CC-:B------:R-:W-:Y:S01]  /*1690*/  FFMA.RZ R11, R10, R18.reuse, R15.reuse ;  /* 0x000000120a0b7223 */ /* 0x180fe2000000c00f */
[C---:B------:R-:W-:Y:S02]  /*16a0*/  IADD3 R14, PT, PT, R16.reuse, 0x20, RZ ;  /* 0x00000020100e7810 */ /* 0x040fe40007ffe0ff */
[----:B------:R-:W-:Y:S02]  /*16b0*/  ISETP.NE.AND P2, PT, R16, RZ, PT ;  /* 0x000000ff1000720c */ /* 0x000fe40003f45270 */
[----:B------:R-:W-:Y:S01]  /*16c0*/  LOP3.LUT R13, R11, 0x7fffff, RZ, 0xc0, !PT ;  /* 0x007fffff0b0d7812 */ /* 0x000fe200078ec0ff */
[CCC-:B------:R-:W-:Y:S01]  /*16d0*/  FFMA.RP R11, R10.reuse, R18.reuse, R15.reuse ;  /* 0x000000120a0b7223 */ /* 0x1c0fe2000000800f */
[----:B------:R-:W-:Y:S01]  /*16e0*/  FFMA.RM R10, R10, R18, R15 ;  /* 0x000000120a0a7223 */ /* 0x000fe2000000400f */
[----:B------:R-:W-:Y:S02]  /*16f0*/  ISETP.NE.AND P1, PT, R16, RZ, PT ;  /* 0x000000ff1000720c */ /* 0x000fe40003f25270 */
[----:B------:R-:W-:-:S02]  /*1700*/  LOP3.LUT R13, R13, 0x800000, RZ, 0xfc, !PT ;  /* 0x008000000d0d7812 */ /* 0x000fc400078efcff */
[----:B------:R-:W-:Y:S02]  /*1710*/  IADD3 R15, PT, PT, -R16, RZ, RZ ;  /* 0x000000ff100f7210 */ /* 0x000fe40007ffe1ff */
[----:B------:R-:W-:Y:S02]  /*1720*/  SHF.L.U32 R14, R13, R14, RZ ;  /* 0x0000000e0d0e7219 */ /* 0x000fe400000006ff */
[----:B------:R-:W-:Y:S02]  /*1730*/  FSETP.NEU.FTZ.AND P0, PT, R11, R10, PT ;  /* 0x0000000a0b00720b */ /* 0x000fe40003f1d000 */
[----:B------:R-:W-:Y:S02]  /*1740*/  SEL R10, R15, RZ, P2 ;  /* 0x000000ff0f0a7207 */ /* 0x000fe40001000000 */
[----:B------:R-:W-:Y:S02]  /*1750*/  ISETP.NE.AND P1, PT, R14, RZ, P1 ;  /* 0x000000ff0e00720c */ /* 0x000fe40000f25270 */
[----:B------:R-:W-:-:S02]  /*1760*/  SHF.R.U32.HI R10, RZ, R10, R13 ;  /* 0x0000000aff0a7219 */ /* 0x000fc4000001160d */
[----:B------:R-:W-:Y:S02]  /*1770*/  PLOP3.LUT P0, PT, P0, P1, PT, 0xf8, 0x8f ;  /* 0x00000000008f781c */ /* 0x000fe40000703f70 */
[----:B------:R-:W-:Y:S02]  /*1780*/  SHF.R.U32.HI R14, RZ, 0x1, R10 ;  /* 0x00000001ff0e7819 */ /* 0x000fe4000001160a */
[----:B------:R-:W-:-:S04]  /*1790*/  SEL R11, RZ, 0x1, !P0 ;  /* 0x00000001ff0b7807 */ /* 0x000fc80004000000 */
[----:B------:R-:W-:-:S04]  /*17a0*/  LOP3.LUT R11, R11, 0x1, R14, 0xf8, !PT ;  /* 0x000000010b0b7812 */ /* 0x000fc800078ef80e */
[----:B------:R-:W-:-:S04]  /*17b0*/  LOP3.LUT R11, R11, R10, RZ, 0xc0, !PT ;  /* 0x0000000a0b0b7212 */ /* 0x000fc800078ec0ff */
[----:B------:R-:W-:-:S04]  /*17c0*/  IADD3 R14, PT, PT, R14, R11, RZ ;  /* 0x0000000b0e0e7210 */ /* 0x000fc80007ffe0ff */
[----:B------:R-:W-:Y:S01]  /*17d0*/  LOP3.LUT R5, R14, R5, RZ, 0xfc, !PT ;  /* 0x000000050e057212 */ /* 0x000fe200078efcff */
[----:B------:R-:W-:Y:S06]  /*17e0*/  BRA `(.L_x_23) ;  /* 0x0000000000107947 */ /* 0x000fec0003800000 */
.L_x_22:
[----:B------:R-:W-:-:S04]  /*17f0*/  LOP3.LUT R5, R5, 0x80000000, RZ, 0xc0, !PT ;  /* 0x8000000005057812 */ /* 0x000fc800078ec0ff */
[----:B------:R-:W-:Y:S01]  /*1800*/  LOP3.LUT R5, R5, 0x7f800000, RZ, 0xfc, !PT ;  /* 0x7f80000005057812 */ /* 0x000fe200078efcff */
[----:B------:R-:W-:Y:S06]  /*1810*/  BRA `(.L_x_23) ;  /* 0x0000000000047947 */ /* 0x000fec0003800000 */
.L_x_21:
[----:B------:R-:W-:-:S07]  /*1820*/  LEA R5, R14, R5, 0x17 ;  /* 0x000000050e057211 */ /* 0x000fce00078eb8ff */
.L_x_23:
[----:B------:R-:W-:Y:S05]  /*1830*/  BSYNC.RECONVERGENT B4 ;  /* 0x0000000000047941 */ /* 0x000fea0003800200 */
.L_x_20:
[----:B------:R-:W-:Y:S05]  /*1840*/  BRA `(.L_x_24) ;  /* 0x0000000000207947 */ /* 0x000fea0003800000 */
.L_x_19:
[----:B------:R-:W-:-:S04]  /*1850*/  LOP3.LUT R5, R10, 0x80000000, R5, 0x48, !PT ;  /* 0x800000000a057812 */ /* 0x000fc800078e4805 */
[----:B------:R-:W-:Y:S01]  /*1860*/  LOP3.LUT R5, R5, 0x7f800000, RZ, 0xfc, !PT ;  /* 0x7f80000005057812 */ /* 0x000fe200078efcff */
[----:B------:R-:W-:Y:S06]  /*1870*/  BRA `(.L_x_24) ;  /* 0x0000000000147947 */ /* 0x000fec0003800000 */
.L_x_18:
[----:B------:R-:W-:Y:S01]  /*1880*/  LOP3.LUT R5, R10, 0x80000000, R5, 0x48, !PT ;  /* 0x800000000a057812 */ /* 0x000fe200078e4805 */
[----:B------:R-:W-:Y:S06]  /*1890*/  BRA `(.L_x_24) ;  /* 0x00000000000c7947 */ /* 0x000fec0003800000 */
.L_x_17:
[----:B------:R-:W0:Y:S01]  /*18a0*/  MUFU.RSQ R5, -QNAN ;  /* 0xffc0000000057908 */ /* 0x000e220000001400 */
[----:B------:R-:W-:Y:S05]  /*18b0*/  BRA `(.L_x_24) ;  /* 0x0000000000047947 */ /* 0x000fea0003800000 */
.L_x_16:
[----:B------:R-:W-:-:S07]  /*18c0*/  FADD.FTZ R5, R5, R10 ;  /* 0x0000000a05057221 */ /* 0x000fce0000010000 */
.L_x_24:
[----:B------:R-:W-:Y:S05]  /*18d0*/  BSYNC.RECONVERGENT B3 ;  /* 0x0000000000037941 */ /* 0x000fea0003800200 */
.L_x_14:
[----:B------:R-:W-:-:S04]  /*18e0*/  HFMA2 R13, -RZ, RZ, 0, 0 ;  /* 0x00000000ff0d7431 */ /* 0x000fc800000001ff */
[----:B0-----:R-:W-:Y:S05]  /*18f0*/  RET.REL.NODEC R12 `(_Z21cuda_filter_tips_fastPfPKfS1_S1_PKiS3_S1_PKj) ;  /* 0xffffffe40cc07950 */ /* 0x001fea0003c3ffff */
.L_x_25:
[----:B------:R-:W-:-:S00]  /*1900*/  BRA `(.L_x_25) ;  /* 0xfffffffc00fc7947 */ /* 0x000fc0000383ffff */
[----:B------:R-:W-:-:S00]  /*1910*/  NOP ;  /* 0x0000000000007918 */ /* 0x000fc00000000000 */
        /* <DEDUP_REMOVED lines=14> */
.L_x_26:


//--------------------- .nv.shared.reserved.0     --------------------------
	.section	.nv.shared.reserved.0,"aw",@nobits
	.weak		__nv_reservedSMEM_offset_0_alias
	.size		__nv_reservedSMEM_offset_0_alias, 0, 64
	.other		__nv_reservedSMEM_offset_0_alias,@"STO_CUDA_RESERVED_SHARED STV_DEFAULT"
__nv_reservedSMEM_offset_0_alias:
	.zero		0
	.zero		64


//--------------------- .nv.constant0._Z21cuda_filter_tips_fastPfPKfS1_S1_PKiS3_S1_PKj --------------------------
	.section	.nv.constant0._Z21cuda_filter_tips_fastPfPKfS1_S1_PKiS3_S1_PKj,"a",@progbits
	.sectionflags	@""
	.align	4
.nv.constant0._Z21cuda_filter_tips_fastPfPKfS1_S1_PKiS3_S1_PKj:
	.zero		960


//--------------------- SYMBOLS --------------------------

	.type		.nv.reservedSmem.offset0,@object
	.size		.nv.reservedSmem.offset0,0x4
